// auto-generated by cutlass_sweep.gemm — config: {"arch": "sm_100", "cluster_m": 2, "cluster_n": 1, "dtype": "e5m2", "stages": 3, "tile_k": 128, "tile_m": 256, "tile_n": 128}
#include "cutlass/cutlass.h"
#include "cutlass/gemm/collective/collective_builder.hpp"
#include "cutlass/gemm/device/gemm_universal_adapter.h"
#include "cutlass/gemm/kernel/gemm_universal.hpp"
#include "cutlass/epilogue/collective/collective_builder.hpp"

using ElemA = cutlass::float_e5m2_t;
using ElemB = cutlass::float_e5m2_t;
using ElemCD = cutlass::float_e5m2_t;
using Acc  = float;
using TileShape    = cute::Shape<cute::_256, cute::_128, cute::_128>;
using ClusterShape = cute::Shape<cute::_2, cute::_1, cute::_1>;

using CollectiveEpilogue = typename cutlass::epilogue::collective::CollectiveBuilder<
    cutlass::arch::Sm100, cutlass::arch::OpClassTensorOp,
    TileShape, ClusterShape,
    cutlass::epilogue::collective::EpilogueTileAuto,
    Acc, Acc,
    ElemCD, cutlass::layout::RowMajor, 128 / cutlass::sizeof_bits<ElemCD>::value,
    ElemCD, cutlass::layout::RowMajor, 128 / cutlass::sizeof_bits<ElemCD>::value,
    cutlass::epilogue::collective::EpilogueScheduleAuto
  >::CollectiveOp;

using CollectiveMainloop = typename cutlass::gemm::collective::CollectiveBuilder<
    cutlass::arch::Sm100, cutlass::arch::OpClassTensorOp,
    ElemA, cutlass::layout::RowMajor, 128 / cutlass::sizeof_bits<ElemA>::value,
    ElemB, cutlass::layout::ColumnMajor, 128 / cutlass::sizeof_bits<ElemB>::value,
    Acc,
    TileShape, ClusterShape,
    cutlass::gemm::collective::StageCount<3>,
    cutlass::gemm::collective::KernelScheduleAuto
  >::CollectiveOp;

using GemmKernel = cutlass::gemm::kernel::GemmUniversal<
    cute::Shape<int,int,int,int>,
    CollectiveMainloop,
    CollectiveEpilogue
>;
using Gemm = cutlass::gemm::device::GemmUniversalAdapter<GemmKernel>;

// Force the device kernel symbol into the cubin without needing a host main.
auto* _anchor = &cutlass::device_kernel<GemmKernel>;


// ===== COMPILED SASS (sm_100a) =====

	.target	sm_100a

	.elftype	@"ET_EXEC"


//--------------------- .note.nv.tkinfo           --------------------------
	.section	.note.nv.tkinfo,"",@"SHT_NOTE"
	.sectionflags	@"SHF_NOTE_NV_TKINFO"
	.tkinfo
        /*0018*/ 	.word	0x00000002
        /*0030*/ 	.string	""
        /*0030*/ 	.string	"ptxas"
        /*0030*/ 	.string	"Cuda compilation tools, release 13.0, V13.0.88"
        /*0030*/ 	.string	"Build cuda_13.0.r13.0/compiler.36424714_0"
        /*0030*/ 	.string	"-arch sm_100a -m 64 "



//--------------------- .note.nv.cuinfo           --------------------------
	.section	.note.nv.cuinfo,"",@"SHT_NOTE"
	.sectionflags	@"SHF_NOTE_NV_CUINFO"
        /*0018*/ 	.short	0x0002
        /*001a*/ 	.short	0x0064
        /*001c*/ 	.short	0x0082
	.zero		2


//--------------------- .nv.info                  --------------------------
	.section	.nv.info,"",@"SHT_CUDA_INFO"
	.align	4


	//----- nvinfo : EIATTR_REGCOUNT
	.align		4
        /*0000*/ 	.byte	0x04, 0x2f
        /*0002*/ 	.short	(.L_19 - .L_18)
	.align		4
.L_18:
        /*0004*/ 	.word	index@(_ZN7cutlass13device_kernelINS_4gemm6kernel13GemmUniversalIN4cute5tupleIJiiiiEEENS1_10collective13CollectiveMmaINS1_35MainloopSm100TmaUmmaWarpSpecializedILi3ELi2ELi4ENS5_IJNS4_1CILi2EEENSA_ILi1EEESC_EEEEENS5_IJNSA_ILi256EEENSA_ILi128EEESG_EEENS_12float_e5m2_tENS5_IJlSC_lEEESI_SJ_NS4_8TiledMMAINS4_8MMA_AtomIJNS4_10MMA_TraitsINS4_25SM100_MMA_F8F6F4_2x1SM_SSEJSI_SI_fSF_SG_NS4_17integral_constantINS4_4UMMA5MajorELSQ_0EEESR_NSO_INSP_7ScaleInELSS_0EEEST_EEEEEENS4_6LayoutINS5_IJSC_SC_SC_EEENS5_IJNSA_ILi0EEESY_SY_EEEEENS5_IJNS4_10UnderscoreES11_S11_EEEEENS4_18SM100_TMA_2SM_LOADENS4_14ComposedLayoutINS4_7SwizzleILi3ELi4ELi3EEENS4_18smem_ptr_flag_bitsILi8EEENSW_INS5_IJNSA_ILi8EEESG_EEENS5_IJSG_SC_EEEEEEEvNS4_8identityES14_S1E_vS1F_EENS_8epilogue10collective18CollectiveEpilogueINS1H_23Sm100TmaWarpSpecializedILi2ELi2ELi64ELb0ELb0EEEJNS5_IJSG_SG_SG_EEENS5_IJNSW_ISG_SC_EENSW_INSA_ILi64EEESC_EEEEESI_SJ_SI_SJ_NS1H_6fusion15FusionCallbacksIS1L_NS1R_17LinearCombinationISI_fSI_fLNS_15FloatRoundStyleE2EEES1M_S1Q_JEEENS4_5SM1004TMEM4LOAD26SM100_TMEM_LOAD_32dp32b64xENS4_13SM90_TMA_LOADENS15_INS16_ILi2ELi4ELi3EEES19_NSW_INS5_IJS1A_S1O_EEENS5_IJS1O_SC_EEEEEEENS4_39AutoVectorizingCopyWithAssumedAlignmentILi128EEENS4_14SM90_TMA_STOREES26_S28_S28_EEEvvEEEEvNT_6ParamsE)
        /*0008*/ 	.word	0x000000de


	//----- nvinfo : EIATTR_FRAME_SIZE
	.align		4
.L_19:
        /*000c*/ 	.byte	0x04, 0x11
        /*000e*/ 	.short	(.L_21 - .L_20)
	.align		4
.L_20:
        /*0010*/ 	.word	index@($__internal_2_$__cuda_sm10x_tcgen05_guardrail_trap_unallocated_columns_being_dealloced)
        /*0014*/ 	.word	0x00000000


	//----- nvinfo : EIATTR_FRAME_SIZE
	.align		4
.L_21:
        /*0018*/ 	.byte	0x04, 0x11
        /*001a*/ 	.short	(.L_23 - .L_22)
	.align		4
.L_22:
        /*001c*/ 	.word	index@($__internal_1_$__cuda_sm10x_tcgen05_guardrail_trap_phase_invalid_during_alloc)
        /*0020*/ 	.word	0x00000000


	//----- nvinfo : EIATTR_FRAME_SIZE
	.align		4
.L_23:
        /*0024*/ 	.byte	0x04, 0x11
        /*0026*/ 	.short	(.L_25 - .L_24)
	.align		4
.L_24:
        /*0028*/ 	.word	index@($__internal_0_$__cuda_sm10x_tcgen05_guardrail_trap_col_being_dealloced_not_returned_by_alloc)
        /*002c*/ 	.word	0x00000000


	//----- nvinfo : EIATTR_FRAME_SIZE
	.align		4
.L_25:
        /*0030*/ 	.byte	0x04, 0x11
        /*0032*/ 	.short	(.L_27 - .L_26)
	.align		4
.L_26:
        /*0034*/ 	.word	index@(_ZN7cutlass13device_kernelINS_4gemm6kernel13GemmUniversalIN4cute5tupleIJiiiiEEENS1_10collective13CollectiveMmaINS1_35MainloopSm100TmaUmmaWarpSpecializedILi3ELi2ELi4ENS5_IJNS4_1CILi2EEENSA_ILi1EEESC_EEEEENS5_IJNSA_ILi256EEENSA_ILi128EEESG_EEENS_12float_e5m2_tENS5_IJlSC_lEEESI_SJ_NS4_8TiledMMAINS4_8MMA_AtomIJNS4_10MMA_TraitsINS4_25SM100_MMA_F8F6F4_2x1SM_SSEJSI_SI_fSF_SG_NS4_17integral_constantINS4_4UMMA5MajorELSQ_0EEESR_NSO_INSP_7ScaleInELSS_0EEEST_EEEEEENS4_6LayoutINS5_IJSC_SC_SC_EEENS5_IJNSA_ILi0EEESY_SY_EEEEENS5_IJNS4_10UnderscoreES11_S11_EEEEENS4_18SM100_TMA_2SM_LOADENS4_14ComposedLayoutINS4_7SwizzleILi3ELi4ELi3EEENS4_18smem_ptr_flag_bitsILi8EEENSW_INS5_IJNSA_ILi8EEESG_EEENS5_IJSG_SC_EEEEEEEvNS4_8identityES14_S1E_vS1F_EENS_8epilogue10collective18CollectiveEpilogueINS1H_23Sm100TmaWarpSpecializedILi2ELi2ELi64ELb0ELb0EEEJNS5_IJSG_SG_SG_EEENS5_IJNSW_ISG_SC_EENSW_INSA_ILi64EEESC_EEEEESI_SJ_SI_SJ_NS1H_6fusion15FusionCallbacksIS1L_NS1R_17LinearCombinationISI_fSI_fLNS_15FloatRoundStyleE2EEES1M_S1Q_JEEENS4_5SM1004TMEM4LOAD26SM100_TMEM_LOAD_32dp32b64xENS4_13SM90_TMA_LOADENS15_INS16_ILi2ELi4ELi3EEES19_NSW_INS5_IJS1A_S1O_EEENS5_IJS1O_SC_EEEEEEENS4_39AutoVectorizingCopyWithAssumedAlignmentILi128EEENS4_14SM90_TMA_STOREES26_S28_S28_EEEvvEEEEvNT_6ParamsE)
        /*0038*/ 	.word	0x00000000


	//----- nvinfo : EIATTR_MIN_STACK_SIZE
	.align		4
.L_27:
        /*003c*/ 	.byte	0x04, 0x12
        /*003e*/ 	.short	(.L_29 - .L_28)
	.align		4
.L_28:
        /*0040*/ 	.word	index@(_ZN7cutlass13device_kernelINS_4gemm6kernel13GemmUniversalIN4cute5tupleIJiiiiEEENS1_10collective13CollectiveMmaINS1_35MainloopSm100TmaUmmaWarpSpecializedILi3ELi2ELi4ENS5_IJNS4_1CILi2EEENSA_ILi1EEESC_EEEEENS5_IJNSA_ILi256EEENSA_ILi128EEESG_EEENS_12float_e5m2_tENS5_IJlSC_lEEESI_SJ_NS4_8TiledMMAINS4_8MMA_AtomIJNS4_10MMA_TraitsINS4_25SM100_MMA_F8F6F4_2x1SM_SSEJSI_SI_fSF_SG_NS4_17integral_constantINS4_4UMMA5MajorELSQ_0EEESR_NSO_INSP_7ScaleInELSS_0EEEST_EEEEEENS4_6LayoutINS5_IJSC_SC_SC_EEENS5_IJNSA_ILi0EEESY_SY_EEEEENS5_IJNS4_10UnderscoreES11_S11_EEEEENS4_18SM100_TMA_2SM_LOADENS4_14ComposedLayoutINS4_7SwizzleILi3ELi4ELi3EEENS4_18smem_ptr_flag_bitsILi8EEENSW_INS5_IJNSA_ILi8EEESG_EEENS5_IJSG_SC_EEEEEEEvNS4_8identityES14_S1E_vS1F_EENS_8epilogue10collective18CollectiveEpilogueINS1H_23Sm100TmaWarpSpecializedILi2ELi2ELi64ELb0ELb0EEEJNS5_IJSG_SG_SG_EEENS5_IJNSW_ISG_SC_EENSW_INSA_ILi64EEESC_EEEEESI_SJ_SI_SJ_NS1H_6fusion15FusionCallbacksIS1L_NS1R_17LinearCombinationISI_fSI_fLNS_15FloatRoundStyleE2EEES1M_S1Q_JEEENS4_5SM1004TMEM4LOAD26SM100_TMEM_LOAD_32dp32b64xENS4_13SM90_TMA_LOADENS15_INS16_ILi2ELi4ELi3EEES19_NSW_INS5_IJS1A_S1O_EEENS5_IJS1O_SC_EEEEEEENS4_39AutoVectorizingCopyWithAssumedAlignmentILi128EEENS4_14SM90_TMA_STOREES26_S28_S28_EEEvvEEEEvNT_6ParamsE)
        /*0044*/ 	.word	0x00000000
.L_29:


//--------------------- .nv.compat                --------------------------
	.section	.nv.compat,"",@"SHT_CUDA_COMPAT_INFO"
	.align	4
        /*0000*/ 	.byte	0x02, 0x09, 0x01, 0x00, 0x02, 0x02, 0x02, 0x00, 0x02, 0x05, 0x05, 0x00, 0x03, 0x07, 0x01, 0x01
        /*0010*/ 	.byte	0x02, 0x03, 0x01, 0x00, 0x02, 0x06, 0x01, 0x00, 0x04, 0x0b, 0x08, 0x00, 0x09, 0x00, 0x00, 0x00
        /*0020*/ 	.byte	0x00, 0x00, 0x00, 0x00


//--------------------- .nv.info._ZN7cutlass13device_kernelINS_4gemm6kernel13GemmUniversalIN4cute5tupleIJiiiiEEENS1_10collective13CollectiveMmaINS1_35MainloopSm100TmaUmmaWarpSpecializedILi3ELi2ELi4ENS5_IJNS4_1CILi2EEENSA_ILi1EEESC_EEEEENS5_IJNSA_ILi256EEENSA_ILi128EEESG_EEENS_12float_e5m2_tENS5_IJlSC_lEEESI_SJ_NS4_8TiledMMAINS4_8MMA_AtomIJNS4_10MMA_TraitsINS4_25SM100_MMA_F8F6F4_2x1SM_SSEJSI_SI_fSF_SG_NS4_17integral_constantINS4_4UMMA5MajorELSQ_0EEESR_NSO_INSP_7ScaleInELSS_0EEEST_EEEEEENS4_6LayoutINS5_IJSC_SC_SC_EEENS5_IJNSA_ILi0EEESY_SY_EEEEENS5_IJNS4_10UnderscoreES11_S11_EEEEENS4_18SM100_TMA_2SM_LOADENS4_14ComposedLayoutINS4_7SwizzleILi3ELi4ELi3EEENS4_18smem_ptr_flag_bitsILi8EEENSW_INS5_IJNSA_ILi8EEESG_EEENS5_IJSG_SC_EEEEEEEvNS4_8identityES14_S1E_vS1F_EENS_8epilogue10collective18CollectiveEpilogueINS1H_23Sm100TmaWarpSpecializedILi2ELi2ELi64ELb0ELb0EEEJNS5_IJSG_SG_SG_EEENS5_IJNSW_ISG_SC_EENSW_INSA_ILi64EEESC_EEEEESI_SJ_SI_SJ_NS1H_6fusion15FusionCallbacksIS1L_NS1R_17LinearCombinationISI_fSI_fLNS_15FloatRoundStyleE2EEES1M_S1Q_JEEENS4_5SM1004TMEM4LOAD26SM100_TMEM_LOAD_32dp32b64xENS4_13SM90_TMA_LOADENS15_INS16_ILi2ELi4ELi3EEES19_NSW_INS5_IJS1A_S1O_EEENS5_IJS1O_SC_EEEEEEENS4_39AutoVectorizingCopyWithAssumedAlignmentILi128EEENS4_14SM90_TMA_STOREES26_S28_S28_EEEvvEEEEvNT_6ParamsE --------------------------
	.section	.nv.info._ZN7cutlass13device_kernelINS_4gemm6kernel13GemmUniversalIN4cute5tupleIJiiiiEEENS1_10collective13CollectiveMmaINS1_35MainloopSm100TmaUmmaWarpSpecializedILi3ELi2ELi4ENS5_IJNS4_1CILi2EEENSA_ILi1EEESC_EEEEENS5_IJNSA_ILi256EEENSA_ILi128EEESG_EEENS_12float_e5m2_tENS5_IJlSC_lEEESI_SJ_NS4_8TiledMMAINS4_8MMA_AtomIJNS4_10MMA_TraitsINS4_25SM100_MMA_F8F6F4_2x1SM_SSEJSI_SI_fSF_SG_NS4_17integral_constantINS4_4UMMA5MajorELSQ_0EEESR_NSO_INSP_7ScaleInELSS_0EEEST_EEEEEENS4_6LayoutINS5_IJSC_SC_SC_EEENS5_IJNSA_ILi0EEESY_SY_EEEEENS5_IJNS4_10UnderscoreES11_S11_EEEEENS4_18SM100_TMA_2SM_LOADENS4_14ComposedLayoutINS4_7SwizzleILi3ELi4ELi3EEENS4_18smem_ptr_flag_bitsILi8EEENSW_INS5_IJNSA_ILi8EEESG_EEENS5_IJSG_SC_EEEEEEEvNS4_8identityES14_S1E_vS1F_EENS_8epilogue10collective18CollectiveEpilogueINS1H_23Sm100TmaWarpSpecializedILi2ELi2ELi64ELb0ELb0EEEJNS5_IJSG_SG_SG_EEENS5_IJNSW_ISG_SC_EENSW_INSA_ILi64EEESC_EEEEESI_SJ_SI_SJ_NS1H_6fusion15FusionCallbacksIS1L_NS1R_17LinearCombinationISI_fSI_fLNS_15FloatRoundStyleE2EEES1M_S1Q_JEEENS4_5SM1004TMEM4LOAD26SM100_TMEM_LOAD_32dp32b64xENS4_13SM90_TMA_LOADENS15_INS16_ILi2ELi4ELi3EEES19_NSW_INS5_IJS1A_S1O_EEENS5_IJS1O_SC_EEEEEEENS4_39AutoVectorizingCopyWithAssumedAlignmentILi128EEENS4_14SM90_TMA_STOREES26_S28_S28_EEEvvEEEEvNT_6ParamsE,"",@"SHT_CUDA_INFO"
	.sectionflags	@""
	.align	4


	//----- nvinfo : EIATTR_CUDA_API_VERSION
	.align		4
        /*0000*/ 	.byte	0x04, 0x37
        /*0002*/ 	.short	(.L_31 - .L_30)
.L_30:
        /*0004*/ 	.word	0x00000082


	//----- nvinfo : EIATTR_KPARAM_INFO
	.align		4
.L_31:
        /*0008*/ 	.byte	0x04, 0x17
        /*000a*/ 	.short	(.L_33 - .L_32)
.L_32:
        /*000c*/ 	.word	0x00000000
        /*0010*/ 	.short	0x0000
        /*0012*/ 	.short	0x0000
        /*0014*/ 	.byte	0x00, 0xf0, 0x01, 0x20


	//----- nvinfo : EIATTR_AT_ENTRY_FRAGMENTS
	.align		4
.L_33:
        /*0018*/ 	.byte	0x04, 0x4f
        /*001a*/ 	.short	(.L_35 - .L_34)


	//   ....[0]....
.L_34:
        /*001c*/ 	.word	0x00000007


	//----- nvinfo : EIATTR_RESERVED_SMEM_USED
	.align		4
.L_35:
        /*0020*/ 	.byte	0x01, 0x41
	.zero		2


	//----- nvinfo : EIATTR_SPARSE_MMA_MASK
	.align		4
        /*0024*/ 	.byte	0x03, 0x50
        /*0026*/ 	.short	0x0000


	//----- nvinfo : EIATTR_TCGEN05_2CTA_USED
	.align		4
        /*0028*/ 	.byte	0x01, 0x52
	.zero		2


	//----- nvinfo : EIATTR_MAXREG_COUNT
	.align		4
        /*002c*/ 	.byte	0x03, 0x1b
        /*002e*/ 	.short	0x00ff


	//----- nvinfo : EIATTR_NUM_BARRIERS
	.align		4
        /*0030*/ 	.byte	0x02, 0x4c
        /*0032*/ 	.byte	0x07
	.zero		1


	//----- nvinfo : EIATTR_EXTERNS
	.align		4
        /*0034*/ 	.byte	0x04, 0x0f
        /*0036*/ 	.short	(.L_37 - .L_36)


	//   ....[0]....
	.align		4
.L_36:
        /*0038*/ 	.word	index@(__assertfail)


	//----- nvinfo : EIATTR_MERCURY_ISA_VERSION
	.align		4
.L_37:
        /*003c*/ 	.byte	0x03, 0x5f
        /*003e*/ 	.short	0x0101


	//----- nvinfo : EIATTR_INT_WARP_WIDE_INSTR_OFFSETS
	.align		4
        /*0040*/ 	.byte	0x04, 0x31
        /*0042*/ 	.short	(.L_39 - .L_38)


	//   ....[0]....
.L_38:
        /*0044*/ 	.word	0x00000cb0


	//   ....[1]....
        /*0048*/ 	.word	0x00000d50


	//   ....[2]....
        /*004c*/ 	.word	0x000020b0


	//   ....[3]....
        /*0050*/ 	.word	0x00003f00


	//   ....[4]....
        /*0054*/ 	.word	0x00003f20


	//   ....[5]....
        /*0058*/ 	.word	0x00003f50


	//   ....[6]....
        /*005c*/ 	.word	0x00004880


	//   ....[7]....
        /*0060*/ 	.word	0x000048f0


	//   ....[8]....
        /*0064*/ 	.word	0x00004ad0


	//   ....[9]....
        /*0068*/ 	.word	0x00004c30


	//----- nvinfo : EIATTR_COOP_GROUP_MASK_REGIDS
	.align		4
.L_39:
        /*006c*/ 	.byte	0x04, 0x29
        /*006e*/ 	.short	(.L_41 - .L_40)


	//   ....[0]....
.L_40:
        /*0070*/ 	.word	0xffffffff


	//   ....[1]....
        /*0074*/ 	.word	0xffffffff


	//   ....[2]....
        /*0078*/ 	.word	0xffffffff


	//   ....[3]....
        /*007c*/ 	.word	0xffffffff


	//   ....[4]....
        /*0080*/ 	.word	0xffffffff


	//   ....[5]....
        /*0084*/ 	.word	0xffffffff


	//   ....[6]....
        /*0088*/ 	.word	0xffffffff


	//   ....[7]....
        /*008c*/ 	.word	0xffffffff


	//   ....[8]....
        /*0090*/ 	.word	0xffffffff


	//   ....[9]....
        /*0094*/ 	.word	0xffffffff


	//   ....[10]....
        /*0098*/ 	.word	0xffffffff


	//   ....[11]....
        /*009c*/ 	.word	0xffffffff


	//   ....[12]....
        /*00a0*/ 	.word	0xffffffff


	//   ....[13]....
        /*00a4*/ 	.word	0xffffffff


	//----- nvinfo : EIATTR_COOP_GROUP_INSTR_OFFSETS
	.align		4
.L_41:
        /*00a8*/ 	.byte	0x04, 0x28
        /*00aa*/ 	.short	(.L_43 - .L_42)


	//   ....[0]....
.L_42:
        /*00ac*/ 	.word	0x000000c0


	//   ....[1]....
        /*00b0*/ 	.word	0x00000500


	//   ....[2]....
        /*00b4*/ 	.word	0x00000660


	//   ....[3]....
        /*00b8*/ 	.word	0x000007b0


	//   ....[4]....
        /*00bc*/ 	.word	0x000008a0


	//   ....[5]....
        /*00c0*/ 	.word	0x00000a00


	//   ....[6]....
        /*00c4*/ 	.word	0x00000b90


	//   ....[7]....
        /*00c8*/ 	.word	0x00000dd0


	//   ....[8]....
        /*00cc*/ 	.word	0x00001f90


	//   ....[9]....
        /*00d0*/ 	.word	0x00002ce0


	//   ....[10]....
        /*00d4*/ 	.word	0x000031b0


	//   ....[11]....
        /*00d8*/ 	.word	0x000031e0


	//   ....[12]....
        /*00dc*/ 	.word	0x00003e00


	//   ....[13]....
        /*00e0*/ 	.word	0x00004010


	//----- nvinfo : EIATTR_VRC_CTA_INIT_COUNT
	.align		4
.L_43:
        /*00e4*/ 	.byte	0x02, 0x4a
        /*00e6*/ 	.byte	0x80
	.zero		1


	//----- nvinfo : EIATTR_SYSCALL_OFFSETS
	.align		4
        /*00e8*/ 	.byte	0x04, 0x46
        /*00ea*/ 	.short	(.L_45 - .L_44)


	//   ....[0]....
.L_44:
        /*00ec*/ 	.word	0x00005660


	//   ....[1]....
        /*00f0*/ 	.word	0x000057a0


	//   ....[2]....
        /*00f4*/ 	.word	0x00006000


	//   ....[3]....
        /*00f8*/ 	.word	0x00007610


	//----- nvinfo : EIATTR_MBARRIER_INSTR_OFFSETS
	.align		4
.L_45:
        /*00fc*/ 	.byte	0x04, 0x39
        /*00fe*/ 	.short	(.L_47 - .L_46)


	//   ....[0]....
.L_46:
        /*0100*/ 	.word	0x000005f0
        /*0104*/ 	.word	0x000000ff
        /*0108*/ 	.word	0x00000000
        /*010c*/ 	.short	0x0100
        /*010e*/ 	.byte	0x08
	.zero		1


	//   ....[1]....
        /*0110*/ 	.word	0x00000600
        /*0114*/ 	.word	0x000000ff
        /*0118*/ 	.word	0x00000018
        /*011c*/ 	.short	0x0100
        /*011e*/ 	.byte	0x08
	.zero		1


	//   ....[2]....
        /*0120*/ 	.word	0x00000610
        /*0124*/ 	.word	0x000000ff
        /*0128*/ 	.word	0x00000008
        /*012c*/ 	.short	0x0100
        /*012e*/ 	.byte	0x08
	.zero		1


	//   ....[3]....
        /*0130*/ 	.word	0x00000620
        /*0134*/ 	.word	0x000000ff
        /*0138*/ 	.word	0x00000020
        /*013c*/ 	.short	0x0100
        /*013e*/ 	.byte	0x08
	.zero		1


	//   ....[4]....
        /*0140*/ 	.word	0x00000630
        /*0144*/ 	.word	0x000000ff
        /*0148*/ 	.word	0x00000010
        /*014c*/ 	.short	0x0100
        /*014e*/ 	.byte	0x08
	.zero		1


	//   ....[5]....
        /*0150*/ 	.word	0x00000640
        /*0154*/ 	.word	0x000000ff
        /*0158*/ 	.word	0x00000028
        /*015c*/ 	.short	0x0100
        /*015e*/ 	.byte	0x08
	.zero		1


	//   ....[6]....
        /*0160*/ 	.word	0x00000760
        /*0164*/ 	.word	0x000000ff
        /*0168*/ 	.word	0x00000030
        /*016c*/ 	.short	0x0100
        /*016e*/ 	.byte	0x09
	.zero		1


	//   ....[7]....
        /*0170*/ 	.word	0x00000770
        /*0174*/ 	.word	0x000000ff
        /*0178*/ 	.word	0x00000040
        /*017c*/ 	.short	0x0100
        /*017e*/ 	.byte	0x09
	.zero		1


	//   ....[8]....
        /*0180*/ 	.word	0x00000780
        /*0184*/ 	.word	0x000000ff
        /*0188*/ 	.word	0x00000038
        /*018c*/ 	.short	0x0100
        /*018e*/ 	.byte	0x09
	.zero		1


	//   ....[9]....
        /*0190*/ 	.word	0x00000790
        /*0194*/ 	.word	0x000000ff
        /*0198*/ 	.word	0x00000048
        /*019c*/ 	.short	0x0100
        /*019e*/ 	.byte	0x09
	.zero		1


	//   ....[10]....
        /*01a0*/ 	.word	0x00000870
        /*01a4*/ 	.word	0x000000ff
        /*01a8*/ 	.word	0x00000050
        /*01ac*/ 	.short	0x0100
        /*01ae*/ 	.byte	0x08
	.zero		1


	//   ....[11]....
        /*01b0*/ 	.word	0x00000880
        /*01b4*/ 	.word	0x000000ff
        /*01b8*/ 	.word	0x00000058
        /*01bc*/ 	.short	0x0100
        /*01be*/ 	.byte	0x08
	.zero		1


	//   ....[12]....
        /*01c0*/ 	.word	0x000009b0
        /*01c4*/ 	.word	0x000000ff
        /*01c8*/ 	.word	0x00000060
        /*01cc*/ 	.short	0x0100
        /*01ce*/ 	.byte	0x08
	.zero		1


	//   ....[13]....
        /*01d0*/ 	.word	0x000009c0
        /*01d4*/ 	.word	0x000000ff
        /*01d8*/ 	.word	0x00000070
        /*01dc*/ 	.short	0x0100
        /*01de*/ 	.byte	0x08
	.zero		1


	//   ....[14]....
        /*01e0*/ 	.word	0x000009d0
        /*01e4*/ 	.word	0x000000ff
        /*01e8*/ 	.word	0x00000068
        /*01ec*/ 	.short	0x0100
        /*01ee*/ 	.byte	0x08
	.zero		1


	//   ....[15]....
        /*01f0*/ 	.word	0x000009e0
        /*01f4*/ 	.word	0x000000ff
        /*01f8*/ 	.word	0x00000078
        /*01fc*/ 	.short	0x0100
        /*01fe*/ 	.byte	0x08
	.zero		1


	//   ....[16]....
        /*0200*/ 	.word	0x00000b00
        /*0204*/ 	.word	0x000000ff
        /*0208*/ 	.word	0x00000080
        /*020c*/ 	.short	0x0100
        /*020e*/ 	.byte	0x09
	.zero		1


	//   ....[17]....
        /*0210*/ 	.word	0x00000b10
        /*0214*/ 	.word	0x000000ff
        /*0218*/ 	.word	0x000000a0
        /*021c*/ 	.short	0x0100
        /*021e*/ 	.byte	0x09
	.zero		1


	//   ....[18]....
        /*0220*/ 	.word	0x00000b20
        /*0224*/ 	.word	0x000000ff
        /*0228*/ 	.word	0x00000088
        /*022c*/ 	.short	0x0100
        /*022e*/ 	.byte	0x09
	.zero		1


	//   ....[19]....
        /*0230*/ 	.word	0x00000b30
        /*0234*/ 	.word	0x000000ff
        /*0238*/ 	.word	0x000000a8
        /*023c*/ 	.short	0x0100
        /*023e*/ 	.byte	0x09
	.zero		1


	//   ....[20]....
        /*0240*/ 	.word	0x00000b40
        /*0244*/ 	.word	0x000000ff
        /*0248*/ 	.word	0x00000090
        /*024c*/ 	.short	0x0100
        /*024e*/ 	.byte	0x09
	.zero		1


	//   ....[21]....
        /*0250*/ 	.word	0x00000b50
        /*0254*/ 	.word	0x000000ff
        /*0258*/ 	.word	0x000000b0
        /*025c*/ 	.short	0x0100
        /*025e*/ 	.byte	0x09
	.zero		1


	//   ....[22]....
        /*0260*/ 	.word	0x00000b60
        /*0264*/ 	.word	0x000000ff
        /*0268*/ 	.word	0x00000098
        /*026c*/ 	.short	0x0100
        /*026e*/ 	.byte	0x09
	.zero		1


	//   ....[23]....
        /*0270*/ 	.word	0x00000b70
        /*0274*/ 	.word	0x000000ff
        /*0278*/ 	.word	0x000000b8
        /*027c*/ 	.short	0x0100
        /*027e*/ 	.byte	0x09
	.zero		1


	//   ....[24]....
        /*0280*/ 	.word	0x00000c60
        /*0284*/ 	.word	0x000000ff
        /*0288*/ 	.word	0x000000c0
        /*028c*/ 	.short	0x0100
        /*028e*/ 	.byte	0x08
	.zero		1


	//   ....[25]....
        /*0290*/ 	.word	0x00000c70
        /*0294*/ 	.word	0x000000ff
        /*0298*/ 	.word	0x000000d0
        /*029c*/ 	.short	0x0100
        /*029e*/ 	.byte	0x08
	.zero		1


	//   ....[26]....
        /*02a0*/ 	.word	0x00000c80
        /*02a4*/ 	.word	0x000000ff
        /*02a8*/ 	.word	0x000000c8
        /*02ac*/ 	.short	0x0100
        /*02ae*/ 	.byte	0x08
	.zero		1


	//   ....[27]....
        /*02b0*/ 	.word	0x00000c90
        /*02b4*/ 	.word	0x000000ff
        /*02b8*/ 	.word	0x000000d8
        /*02bc*/ 	.short	0x0100
        /*02be*/ 	.byte	0x08
	.zero		1


	//   ....[28]....
        /*02c0*/ 	.word	0x00000d80
        /*02c4*/ 	.word	0x000000ff
        /*02c8*/ 	.word	0x000000e0
        /*02cc*/ 	.short	0x0100
        /*02ce*/ 	.byte	0x06
	.zero		1


	//   ....[29]....
        /*02d0*/ 	.word	0x00001790
        /*02d4*/ 	.word	0x00000003
        /*02d8*/ 	.word	0x000000d0
        /*02dc*/ 	.short	0x010a
        /*02de*/ 	.byte	0xff
	.zero		1


	//   ....[30]....
        /*02e0*/ 	.word	0x000017c0
        /*02e4*/ 	.word	0x00000003
        /*02e8*/ 	.word	0x000000c0
        /*02ec*/ 	.short	0x0101
        /*02ee*/ 	.byte	0xff
	.zero		1


	//   ....[31]....
        /*02f0*/ 	.word	0x000018c0
        /*02f4*/ 	.word	0x000000ff
        /*02f8*/ 	.word	0x00000018
        /*02fc*/ 	.short	0x010a
        /*02fe*/ 	.byte	0x08
	.zero		1


	//   ....[32]....
        /*0300*/ 	.word	0x00001990
        /*0304*/ 	.word	0x000000ff
        /*0308*/ 	.word	0x00000018
        /*030c*/ 	.short	0x010a
        /*030e*/ 	.byte	0x21
	.zero		1


	//   ....[33]....
        /*0310*/ 	.word	0x00001b40
        /*0314*/ 	.word	0x000000ff
        /*0318*/ 	.word	0x00000018
        /*031c*/ 	.short	0x010a
        /*031e*/ 	.byte	0x08
	.zero		1


	//   ....[34]....
        /*0320*/ 	.word	0x00001c40
        /*0324*/ 	.word	0x000000ff
        /*0328*/ 	.word	0x00000058
        /*032c*/ 	.short	0x0101
        /*032e*/ 	.byte	0x04
	.zero		1


	//   ....[35]....
        /*0330*/ 	.word	0x00001c60
        /*0334*/ 	.word	0x000000ff
        /*0338*/ 	.word	0x00000018
        /*033c*/ 	.short	0x010a
        /*033e*/ 	.byte	0x08
	.zero		1


	//   ....[36]....
        /*0340*/ 	.word	0x00001ce0
        /*0344*/ 	.word	0x000000ff
        /*0348*/ 	.word	0x00000018
        /*034c*/ 	.short	0x010a
        /*034e*/ 	.byte	0x11
	.zero		1


	//   ....[37]....
        /*0350*/ 	.word	0x00001e70
        /*0354*/ 	.word	0x000000ff
        /*0358*/ 	.word	0x00000018
        /*035c*/ 	.short	0x010a
        /*035e*/ 	.byte	0x08
	.zero		1


	//   ....[38]....
        /*0360*/ 	.word	0x00001fc0
        /*0364*/ 	.word	0x00000002
        /*0368*/ 	.word	0x00000060
        /*036c*/ 	.short	0x010a
        /*036e*/ 	.byte	0xff
	.zero		1


	//   ....[39]....
        /*0370*/ 	.word	0x00002080
        /*0374*/ 	.word	0x00000002
        /*0378*/ 	.word	0x00000000
        /*037c*/ 	.short	0x0101
        /*037e*/ 	.byte	0xff
	.zero		1


	//   ....[40]....
        /*0380*/ 	.word	0x000025e0
        /*0384*/ 	.word	0x000000ff
        /*0388*/ 	.word	0x00000000
        /*038c*/ 	.short	0x010a
        /*038e*/ 	.byte	0x05
	.zero		1


	//   ....[41]....
        /*0390*/ 	.word	0x00002670
        /*0394*/ 	.word	0x000000ff
        /*0398*/ 	.word	0x00000000
        /*039c*/ 	.short	0x010a
        /*039e*/ 	.byte	0x05
	.zero		1


	//   ....[42]....
        /*03a0*/ 	.word	0x00002710
        /*03a4*/ 	.word	0x00000000
        /*03a8*/ 	.word	0x00000000
        /*03ac*/ 	.short	0x010a
        /*03ae*/ 	.byte	0xff
	.zero		1


	//   ....[43]....
        /*03b0*/ 	.word	0x00002840
        /*03b4*/ 	.word	0x00000000
        /*03b8*/ 	.word	0x000000c0
        /*03bc*/ 	.short	0x010a
        /*03be*/ 	.byte	0xff
	.zero		1


	//   ....[44]....
        /*03c0*/ 	.word	0x000028b0
        /*03c4*/ 	.word	0x00000004
        /*03c8*/ 	.word	0x00000000
        /*03cc*/ 	.short	0x0101
        /*03ce*/ 	.byte	0xff
	.zero		1


	//   ....[45]....
        /*03d0*/ 	.word	0x000028d0
        /*03d4*/ 	.word	0x000000ff
        /*03d8*/ 	.word	0x00000070
        /*03dc*/ 	.short	0x010a
        /*03de*/ 	.byte	0x05
	.zero		1


	//   ....[46]....
        /*03e0*/ 	.word	0x000029f0
        /*03e4*/ 	.word	0x00000000
        /*03e8*/ 	.word	0x00000060
        /*03ec*/ 	.short	0x010a
        /*03ee*/ 	.byte	0xff
	.zero		1


	//   ....[47]....
        /*03f0*/ 	.word	0x00002af0
        /*03f4*/ 	.word	0x00000000
        /*03f8*/ 	.word	0x00000000
        /*03fc*/ 	.short	0x0101
        /*03fe*/ 	.byte	0xff
	.zero		1


	//   ....[48]....
        /*0400*/ 	.word	0x00002b80
        /*0404*/ 	.word	0x000000ff
        /*0408*/ 	.word	0x00000070
        /*040c*/ 	.short	0x0106
        /*040e*/ 	.byte	0x05
	.zero		1


	//   ....[49]....
        /*0410*/ 	.word	0x00002ba0
        /*0414*/ 	.word	0x000000ff
        /*0418*/ 	.word	0x00000070
        /*041c*/ 	.short	0x010a
        /*041e*/ 	.byte	0x05
	.zero		1


	//   ....[50]....
        /*0420*/ 	.word	0x00002c30
        /*0424*/ 	.word	0x000000ff
        /*0428*/ 	.word	0x00000070
        /*042c*/ 	.short	0x0106
        /*042e*/ 	.byte	0x04
	.zero		1


	//   ....[51]....
        /*0430*/ 	.word	0x00002c70
        /*0434*/ 	.word	0x00000000
        /*0438*/ 	.word	0x00000070
        /*043c*/ 	.short	0x010a
        /*043e*/ 	.byte	0xff
	.zero		1


	//   ....[52]....
        /*0440*/ 	.word	0x00002eb0
        /*0444*/ 	.word	0x000000ff
        /*0448*/ 	.word	0x00000008
        /*044c*/ 	.short	0x010a
        /*044e*/ 	.byte	0x06
	.zero		1


	//   ....[53]....
        /*0450*/ 	.word	0x00002ed0
        /*0454*/ 	.word	0x000000ff
        /*0458*/ 	.word	0x00000008
        /*045c*/ 	.short	0x010a
        /*045e*/ 	.byte	0x06
	.zero		1


	//   ....[54]....
        /*0460*/ 	.word	0x00003060
        /*0464*/ 	.word	0x000000ff
        /*0468*/ 	.word	0x00000008
        /*046c*/ 	.short	0x010a
        /*046e*/ 	.byte	0x06
	.zero		1


	//   ....[55]....
        /*0470*/ 	.word	0x00003080
        /*0474*/ 	.word	0x000000ff
        /*0478*/ 	.word	0x00000008
        /*047c*/ 	.short	0x010a
        /*047e*/ 	.byte	0x06
	.zero		1


	//   ....[56]....
        /*0480*/ 	.word	0x00003140
        /*0484*/ 	.word	0x000000ff
        /*0488*/ 	.word	0x00000000
        /*048c*/ 	.short	0x0101
        /*048e*/ 	.byte	0x07
	.zero		1


	//   ....[57]....
        /*0490*/ 	.word	0x00003480
        /*0494*/ 	.word	0x00000000
        /*0498*/ 	.word	0x00000060
        /*049c*/ 	.short	0x010a
        /*049e*/ 	.byte	0xff
	.zero		1


	//   ....[58]....
        /*04a0*/ 	.word	0x00003540
        /*04a4*/ 	.word	0x00000000
        /*04a8*/ 	.word	0x00000000
        /*04ac*/ 	.short	0x0101
        /*04ae*/ 	.byte	0xff
	.zero		1


	//   ....[59]....
        /*04b0*/ 	.word	0x00003600
        /*04b4*/ 	.word	0x000000ff
        /*04b8*/ 	.word	0x00000000
        /*04bc*/ 	.short	0x010a
        /*04be*/ 	.byte	0x08
	.zero		1


	//   ....[60]....
        /*04c0*/ 	.word	0x00003610
        /*04c4*/ 	.word	0x000000ff
        /*04c8*/ 	.word	0x000000a0
        /*04cc*/ 	.short	0x010a
        /*04ce*/ 	.byte	0x09
	.zero		1


	//   ....[61]....
        /*04d0*/ 	.word	0x000036c0
        /*04d4*/ 	.word	0x000000ff
        /*04d8*/ 	.word	0x00000000
        /*04dc*/ 	.short	0x010a
        /*04de*/ 	.byte	0x08
	.zero		1


	//   ....[62]....
        /*04e0*/ 	.word	0x000037f0
        /*04e4*/ 	.word	0x000000ff
        /*04e8*/ 	.word	0x00000000
        /*04ec*/ 	.short	0x010a
        /*04ee*/ 	.byte	0x1e
	.zero		1


	//   ....[63]....
        /*04f0*/ 	.word	0x00003af0
        /*04f4*/ 	.word	0x000000ff
        /*04f8*/ 	.word	0x00000000
        /*04fc*/ 	.short	0x010a
        /*04fe*/ 	.byte	0x08
	.zero		1


	//   ....[64]....
        /*0500*/ 	.word	0x00003b80
        /*0504*/ 	.word	0x000000ff
        /*0508*/ 	.word	0x00000000
        /*050c*/ 	.short	0x010a
        /*050e*/ 	.byte	0x08
	.zero		1


	//   ....[65]....
        /*0510*/ 	.word	0x00003c10
        /*0514*/ 	.word	0x000000ff
        /*0518*/ 	.word	0x00000000
        /*051c*/ 	.short	0x010a
        /*051e*/ 	.byte	0x08
	.zero		1


	//   ....[66]....
        /*0520*/ 	.word	0x00003cb0
        /*0524*/ 	.word	0x00000000
        /*0528*/ 	.word	0x00000000
        /*052c*/ 	.short	0x010a
        /*052e*/ 	.byte	0xff
	.zero		1


	//   ....[67]....
        /*0530*/ 	.word	0x00003cf0
        /*0534*/ 	.word	0x00000000
        /*0538*/ 	.word	0x00000000
        /*053c*/ 	.short	0x010a
        /*053e*/ 	.byte	0xff
	.zero		1


	//   ....[68]....
        /*0540*/ 	.word	0x00003d60
        /*0544*/ 	.word	0x000000ff
        /*0548*/ 	.word	0x00000000
        /*054c*/ 	.short	0x0101
        /*054e*/ 	.byte	0x05
	.zero		1


	//   ....[69]....
        /*0550*/ 	.word	0x00003da0
        /*0554*/ 	.word	0x000000ff
        /*0558*/ 	.word	0x000000e0
        /*055c*/ 	.short	0x010a
        /*055e*/ 	.byte	0x07
	.zero		1


	//   ....[70]....
        /*0560*/ 	.word	0x00003df0
        /*0564*/ 	.word	0x000000ff
        /*0568*/ 	.word	0x00000000
        /*056c*/ 	.short	0x0101
        /*056e*/ 	.byte	0x05
	.zero		1


	//   ....[71]....
        /*0570*/ 	.word	0x00004220
        /*0574*/ 	.word	0x00000000
        /*0578*/ 	.word	0x00000060
        /*057c*/ 	.short	0x010a
        /*057e*/ 	.byte	0xff
	.zero		1


	//   ....[72]....
        /*0580*/ 	.word	0x000042e0
        /*0584*/ 	.word	0x00000000
        /*0588*/ 	.word	0x00000000
        /*058c*/ 	.short	0x0101
        /*058e*/ 	.byte	0xff
	.zero		1


	//   ....[73]....
        /*0590*/ 	.word	0x00004600
        /*0594*/ 	.word	0x000000ff
        /*0598*/ 	.word	0x00000058
        /*059c*/ 	.short	0x010a
        /*059e*/ 	.byte	0x06
	.zero		1


	//   ....[74]....
        /*05a0*/ 	.word	0x000047f0
        /*05a4*/ 	.word	0x000000ff
        /*05a8*/ 	.word	0x00000040
        /*05ac*/ 	.short	0x010a
        /*05ae*/ 	.byte	0x06
	.zero		1


	//   ....[75]....
        /*05b0*/ 	.word	0x000049c0
        /*05b4*/ 	.word	0x000000ff
        /*05b8*/ 	.word	0x00000030
        /*05bc*/ 	.short	0x010b
        /*05be*/ 	.byte	0x06
	.zero		1


	//   ....[76]....
        /*05c0*/ 	.word	0x00004a30
        /*05c4*/ 	.word	0x000000ff
        /*05c8*/ 	.word	0x00000000
        /*05cc*/ 	.short	0x0101
        /*05ce*/ 	.byte	0x08
	.zero		1


	//   ....[77]....
        /*05d0*/ 	.word	0x00004a60
        /*05d4*/ 	.word	0x000000ff
        /*05d8*/ 	.word	0x00000048
        /*05dc*/ 	.short	0x010a
        /*05de*/ 	.byte	0x06
	.zero		1


	//   ....[78]....
        /*05e0*/ 	.word	0x00004c70
        /*05e4*/ 	.word	0x000000ff
        /*05e8*/ 	.word	0x00000038
        /*05ec*/ 	.short	0x010b
        /*05ee*/ 	.byte	0x06
	.zero		1


	//   ....[79]....
        /*05f0*/ 	.word	0x00004c90
        /*05f4*/ 	.word	0x000000ff
        /*05f8*/ 	.word	0x00000000
        /*05fc*/ 	.short	0x0101
        /*05fe*/ 	.byte	0x0d
	.zero		1


	//   ....[80]....
        /*0600*/ 	.word	0x00004cc0
        /*0604*/ 	.word	0x000000ff
        /*0608*/ 	.word	0x00000040
        /*060c*/ 	.short	0x010a
        /*060e*/ 	.byte	0x06
	.zero		1


	//   ....[81]....
        /*0610*/ 	.word	0x00004d00
        /*0614*/ 	.word	0x00000000
        /*0618*/ 	.word	0x00000048
        /*061c*/ 	.short	0x010a
        /*061e*/ 	.byte	0xff
	.zero		1


	//   ....[82]....
        /*0620*/ 	.word	0x00005030
        /*0624*/ 	.word	0x00000000
        /*0628*/ 	.word	0x00000060
        /*062c*/ 	.short	0x010a
        /*062e*/ 	.byte	0xff
	.zero		1


	//   ....[83]....
        /*0630*/ 	.word	0x00005140
        /*0634*/ 	.word	0x00000000
        /*0638*/ 	.word	0x00000000
        /*063c*/ 	.short	0x0101
        /*063e*/ 	.byte	0xff
	.zero		1


	//   ....[84]....
        /*0640*/ 	.word	0x00005ba0
        /*0644*/ 	.word	0x00000003
        /*0648*/ 	.word	0x00000030
        /*064c*/ 	.short	0x010a
        /*064e*/ 	.byte	0xff
	.zero		1


	//   ....[85]....
        /*0650*/ 	.word	0x00005be0
        /*0654*/ 	.word	0x000000c3
        /*0658*/ 	.word	0x00000080
        /*065c*/ 	.short	0x010a
        /*065e*/ 	.byte	0xff
	.zero		1


	//   ....[86]....
        /*0660*/ 	.word	0x00005d10
        /*0664*/ 	.word	0x00000003
        /*0668*/ 	.word	0x00000030
        /*066c*/ 	.short	0x010a
        /*066e*/ 	.byte	0xff
	.zero		1


	//   ....[87]....
        /*0670*/ 	.word	0x00005e70
        /*0674*/ 	.word	0x00000000
        /*0678*/ 	.word	0x00000000
        /*067c*/ 	.short	0x0101
        /*067e*/ 	.byte	0xff
	.zero		1


	//   ....[88]....
        /*0680*/ 	.word	0x00005ed0
        /*0684*/ 	.word	0x000000c3
        /*0688*/ 	.word	0x00000080
        /*068c*/ 	.short	0x010a
        /*068e*/ 	.byte	0xff
	.zero		1


	//   ....[89]....
        /*0690*/ 	.word	0x00007280
        /*0694*/ 	.word	0x000000d8
        /*0698*/ 	.word	0x00000030
        /*069c*/ 	.short	0x010a
        /*069e*/ 	.byte	0xff
	.zero		1


	//   ....[90]....
        /*06a0*/ 	.word	0x00007350
        /*06a4*/ 	.word	0x000000d8
        /*06a8*/ 	.word	0x00000030
        /*06ac*/ 	.short	0x010a
        /*06ae*/ 	.byte	0xff
	.zero		1


	//   ....[91]....
        /*06b0*/ 	.word	0x000074b0
        /*06b4*/ 	.word	0x00000002
        /*06b8*/ 	.word	0x00000000
        /*06bc*/ 	.short	0x0101
        /*06be*/ 	.byte	0xff
	.zero		1


	//   ....[92]....
        /*06c0*/ 	.word	0x000078c0
        /*06c4*/ 	.word	0x000000c3
        /*06c8*/ 	.word	0x00000000
        /*06cc*/ 	.short	0x0101
        /*06ce*/ 	.byte	0xff
	.zero		1


	//   ....[93]....
        /*06d0*/ 	.word	0x00008910
        /*06d4*/ 	.word	0x00000003
        /*06d8*/ 	.word	0x000000d0
        /*06dc*/ 	.short	0x010a
        /*06de*/ 	.byte	0xff
	.zero		1


	//   ....[94]....
        /*06e0*/ 	.word	0x00008970
        /*06e4*/ 	.word	0x00000002
        /*06e8*/ 	.word	0x00000018
        /*06ec*/ 	.short	0x010a
        /*06ee*/ 	.byte	0xff
	.zero		1


	//   ....[95]....
        /*06f0*/ 	.word	0x000089d0
        /*06f4*/ 	.word	0x00000002
        /*06f8*/ 	.word	0x00000018
        /*06fc*/ 	.short	0x010a
        /*06fe*/ 	.byte	0xff
	.zero		1


	//   ....[96]....
        /*0700*/ 	.word	0x00008a20
        /*0704*/ 	.word	0x00000002
        /*0708*/ 	.word	0x00000060
        /*070c*/ 	.short	0x010a
        /*070e*/ 	.byte	0xff
	.zero		1


	//   ....[97]....
        /*0710*/ 	.word	0x00008a80
        /*0714*/ 	.word	0x00000000
        /*0718*/ 	.word	0x00000000
        /*071c*/ 	.short	0x010a
        /*071e*/ 	.byte	0xff
	.zero		1


	//   ....[98]....
        /*0720*/ 	.word	0x00008ae0
        /*0724*/ 	.word	0x00000000
        /*0728*/ 	.word	0x00000000
        /*072c*/ 	.short	0x010a
        /*072e*/ 	.byte	0xff
	.zero		1


	//   ....[99]....
        /*0730*/ 	.word	0x00008b30
        /*0734*/ 	.word	0x00000000
        /*0738*/ 	.word	0x000000c0
        /*073c*/ 	.short	0x010a
        /*073e*/ 	.byte	0xff
	.zero		1


	//   ....[100]....
        /*0740*/ 	.word	0x00008b90
        /*0744*/ 	.word	0x00000000
        /*0748*/ 	.word	0x00000070
        /*074c*/ 	.short	0x010a
        /*074e*/ 	.byte	0xff
	.zero		1


	//   ....[101]....
        /*0750*/ 	.word	0x00008be0
        /*0754*/ 	.word	0x00000000
        /*0758*/ 	.word	0x00000060
        /*075c*/ 	.short	0x010a
        /*075e*/ 	.byte	0xff
	.zero		1


	//   ....[102]....
        /*0760*/ 	.word	0x00008c40
        /*0764*/ 	.word	0x00000000
        /*0768*/ 	.word	0x00000070
        /*076c*/ 	.short	0x010a
        /*076e*/ 	.byte	0xff
	.zero		1


	//   ....[103]....
        /*0770*/ 	.word	0x00008ca0
        /*0774*/ 	.word	0x00000004
        /*0778*/ 	.word	0x00000008
        /*077c*/ 	.short	0x010a
        /*077e*/ 	.byte	0xff
	.zero		1


	//   ....[104]....
        /*0780*/ 	.word	0x00008d80
        /*0784*/ 	.word	0x00000002
        /*0788*/ 	.word	0x00000008
        /*078c*/ 	.short	0x010a
        /*078e*/ 	.byte	0xff
	.zero		1


	//   ....[105]....
        /*0790*/ 	.word	0x00008dd0
        /*0794*/ 	.word	0x00000000
        /*0798*/ 	.word	0x00000060
        /*079c*/ 	.short	0x010a
        /*079e*/ 	.byte	0xff
	.zero		1


	//   ....[106]....
        /*07a0*/ 	.word	0x00008e30
        /*07a4*/ 	.word	0x00000000
        /*07a8*/ 	.word	0x000000a0
        /*07ac*/ 	.short	0x010a
        /*07ae*/ 	.byte	0xff
	.zero		1


	//   ....[107]....
        /*07b0*/ 	.word	0x00008e90
        /*07b4*/ 	.word	0x00000000
        /*07b8*/ 	.word	0x00000000
        /*07bc*/ 	.short	0x010a
        /*07be*/ 	.byte	0xff
	.zero		1


	//   ....[108]....
        /*07c0*/ 	.word	0x00008ef0
        /*07c4*/ 	.word	0x00000000
        /*07c8*/ 	.word	0x00000000
        /*07cc*/ 	.short	0x010a
        /*07ce*/ 	.byte	0xff
	.zero		1


	//   ....[109]....
        /*07d0*/ 	.word	0x00008f50
        /*07d4*/ 	.word	0x00000000
        /*07d8*/ 	.word	0x00000000
        /*07dc*/ 	.short	0x010a
        /*07de*/ 	.byte	0xff
	.zero		1


	//   ....[110]....
        /*07e0*/ 	.word	0x00008fb0
        /*07e4*/ 	.word	0x00000000
        /*07e8*/ 	.word	0x00000000
        /*07ec*/ 	.short	0x010a
        /*07ee*/ 	.byte	0xff
	.zero		1


	//   ....[111]....
        /*07f0*/ 	.word	0x00009010
        /*07f4*/ 	.word	0x00000000
        /*07f8*/ 	.word	0x000000e0
        /*07fc*/ 	.short	0x010a
        /*07fe*/ 	.byte	0xff
	.zero		1


	//   ....[112]....
        /*0800*/ 	.word	0x00009060
        /*0804*/ 	.word	0x00000000
        /*0808*/ 	.word	0x00000060
        /*080c*/ 	.short	0x010a
        /*080e*/ 	.byte	0xff
	.zero		1


	//   ....[113]....
        /*0810*/ 	.word	0x000090c0
        /*0814*/ 	.word	0x00000000
        /*0818*/ 	.word	0x00000058
        /*081c*/ 	.short	0x010a
        /*081e*/ 	.byte	0xff
	.zero		1


	//   ....[114]....
        /*0820*/ 	.word	0x00009120
        /*0824*/ 	.word	0x00000003
        /*0828*/ 	.word	0x00000040
        /*082c*/ 	.short	0x010a
        /*082e*/ 	.byte	0xff
	.zero		1


	//   ....[115]....
        /*0830*/ 	.word	0x00009180
        /*0834*/ 	.word	0x00000003
        /*0838*/ 	.word	0x00000048
        /*083c*/ 	.short	0x010a
        /*083e*/ 	.byte	0xff
	.zero		1


	//   ....[116]....
        /*0840*/ 	.word	0x000091e0
        /*0844*/ 	.word	0x00000000
        /*0848*/ 	.word	0x00000040
        /*084c*/ 	.short	0x010a
        /*084e*/ 	.byte	0xff
	.zero		1


	//   ....[117]....
        /*0850*/ 	.word	0x00009230
        /*0854*/ 	.word	0x00000000
        /*0858*/ 	.word	0x00000060
        /*085c*/ 	.short	0x010a
        /*085e*/ 	.byte	0xff
	.zero		1


	//   ....[118]....
        /*0860*/ 	.word	0x00009280
        /*0864*/ 	.word	0x00000003
        /*0868*/ 	.word	0x00000030
        /*086c*/ 	.short	0x010a
        /*086e*/ 	.byte	0xff
	.zero		1


	//   ....[119]....
        /*0870*/ 	.word	0x000092d0
        /*0874*/ 	.word	0x000000c3
        /*0878*/ 	.word	0x00000080
        /*087c*/ 	.short	0x010a
        /*087e*/ 	.byte	0xff
	.zero		1


	//   ....[120]....
        /*0880*/ 	.word	0x00009320
        /*0884*/ 	.word	0x000000d8
        /*0888*/ 	.word	0x00000030
        /*088c*/ 	.short	0x010a
        /*088e*/ 	.byte	0xff
	.zero		1


	//----- nvinfo : EIATTR_NUM_MBARRIERS
	.align		4
.L_47:
        /*0890*/ 	.byte	0x03, 0x38
        /*0892*/ 	.short	0x001d


	//----- nvinfo : EIATTR_EXIT_INSTR_OFFSETS
	.align		4
        /*0894*/ 	.byte	0x04, 0x1c
        /*0896*/ 	.short	(.L_49 - .L_48)


	//   ....[0]....
.L_48:
        /*0898*/ 	.word	0x00002740


	//   ....[1]....
        /*089c*/ 	.word	0x00002c40


	//   ....[2]....
        /*08a0*/ 	.word	0x00002ca0


	//   ....[3]....
        /*08a4*/ 	.word	0x00004020


	//   ....[4]....
        /*08a8*/ 	.word	0x00004d30


	//   ....[5]....
        /*08ac*/ 	.word	0x00004d70


	//   ....[6]....
        /*08b0*/ 	.word	0x00008900


	//----- nvinfo : EIATTR_MAX_THREADS
	.align		4
.L_49:
        /*08b4*/ 	.byte	0x04, 0x05
        /*08b6*/ 	.short	(.L_51 - .L_50)
.L_50:
        /*08b8*/ 	.word	0x00000100
        /*08bc*/ 	.word	0x00000001
        /*08c0*/ 	.word	0x00000001


	//----- nvinfo : EIATTR_CRS_STACK_SIZE
	.align		4
.L_51:
        /*08c4*/ 	.byte	0x04, 0x1e
        /*08c6*/ 	.short	(.L_53 - .L_52)
.L_52:
        /*08c8*/ 	.word	0x00000000


	//----- nvinfo : EIATTR_CBANK_PARAM_SIZE
	.align		4
.L_53:
        /*08cc*/ 	.byte	0x03, 0x19
        /*08ce*/ 	.short	0x0800


	//----- nvinfo : EIATTR_PARAM_CBANK
	.align		4
        /*08d0*/ 	.byte	0x04, 0x0a
        /*08d2*/ 	.short	(.L_55 - .L_54)
	.align		4
.L_54:
        /*08d4*/ 	.word	index@(.nv.constant0._ZN7cutlass13device_kernelINS_4gemm6kernel13GemmUniversalIN4cute5tupleIJiiiiEEENS1_10collective13CollectiveMmaINS1_35MainloopSm100TmaUmmaWarpSpecializedILi3ELi2ELi4ENS5_IJNS4_1CILi2EEENSA_ILi1EEESC_EEEEENS5_IJNSA_ILi256EEENSA_ILi128EEESG_EEENS_12float_e5m2_tENS5_IJlSC_lEEESI_SJ_NS4_8TiledMMAINS4_8MMA_AtomIJNS4_10MMA_TraitsINS4_25SM100_MMA_F8F6F4_2x1SM_SSEJSI_SI_fSF_SG_NS4_17integral_constantINS4_4UMMA5MajorELSQ_0EEESR_NSO_INSP_7ScaleInELSS_0EEEST_EEEEEENS4_6LayoutINS5_IJSC_SC_SC_EEENS5_IJNSA_ILi0EEESY_SY_EEEEENS5_IJNS4_10UnderscoreES11_S11_EEEEENS4_18SM100_TMA_2SM_LOADENS4_14ComposedLayoutINS4_7SwizzleILi3ELi4ELi3EEENS4_18smem_ptr_flag_bitsILi8EEENSW_INS5_IJNSA_ILi8EEESG_EEENS5_IJSG_SC_EEEEEEEvNS4_8identityES14_S1E_vS1F_EENS_8epilogue10collective18CollectiveEpilogueINS1H_23Sm100TmaWarpSpecializedILi2ELi2ELi64ELb0ELb0EEEJNS5_IJSG_SG_SG_EEENS5_IJNSW_ISG_SC_EENSW_INSA_ILi64EEESC_EEEEESI_SJ_SI_SJ_NS1H_6fusion15FusionCallbacksIS1L_NS1R_17LinearCombinationISI_fSI_fLNS_15FloatRoundStyleE2EEES1M_S1Q_JEEENS4_5SM1004TMEM4LOAD26SM100_TMEM_LOAD_32dp32b64xENS4_13SM90_TMA_LOADENS15_INS16_ILi2ELi4ELi3EEES19_NSW_INS5_IJS1A_S1O_EEENS5_IJS1O_SC_EEEEEEENS4_39AutoVectorizingCopyWithAssumedAlignmentILi128EEENS4_14SM90_TMA_STOREES26_S28_S28_EEEvvEEEEvNT_6ParamsE)
        /*08d8*/ 	.short	0x0380
        /*08da*/ 	.short	0x0800


	//----- nvinfo : EIATTR_SW_WAR
	.align		4
.L_55:
        /*08dc*/ 	.byte	0x04, 0x36
        /*08de*/ 	.short	(.L_57 - .L_56)
.L_56:
        /*08e0*/ 	.word	0x00000008
.L_57:


//--------------------- .nv.callgraph             --------------------------
	.section	.nv.callgraph,"",@"SHT_CUDA_CALLGRAPH"
	.align	4
	.sectionentsize	8
	.align		4
        /*0000*/ 	.word	0x00000000
	.align		4
        /*0004*/ 	.word	0xffffffff
	.align		4
        /*0008*/ 	.word	index@(_ZN7cutlass13device_kernelINS_4gemm6kernel13GemmUniversalIN4cute5tupleIJiiiiEEENS1_10collective13CollectiveMmaINS1_35MainloopSm100TmaUmmaWarpSpecializedILi3ELi2ELi4ENS5_IJNS4_1CILi2EEENSA_ILi1EEESC_EEEEENS5_IJNSA_ILi256EEENSA_ILi128EEESG_EEENS_12float_e5m2_tENS5_IJlSC_lEEESI_SJ_NS4_8TiledMMAINS4_8MMA_AtomIJNS4_10MMA_TraitsINS4_25SM100_MMA_F8F6F4_2x1SM_SSEJSI_SI_fSF_SG_NS4_17integral_constantINS4_4UMMA5MajorELSQ_0EEESR_NSO_INSP_7ScaleInELSS_0EEEST_EEEEEENS4_6LayoutINS5_IJSC_SC_SC_EEENS5_IJNSA_ILi0EEESY_SY_EEEEENS5_IJNS4_10UnderscoreES11_S11_EEEEENS4_18SM100_TMA_2SM_LOADENS4_14ComposedLayoutINS4_7SwizzleILi3ELi4ELi3EEENS4_18smem_ptr_flag_bitsILi8EEENSW_INS5_IJNSA_ILi8EEESG_EEENS5_IJSG_SC_EEEEEEEvNS4_8identityES14_S1E_vS1F_EENS_8epilogue10collective18CollectiveEpilogueINS1H_23Sm100TmaWarpSpecializedILi2ELi2ELi64ELb0ELb0EEEJNS5_IJSG_SG_SG_EEENS5_IJNSW_ISG_SC_EENSW_INSA_ILi64EEESC_EEEEESI_SJ_SI_SJ_NS1H_6fusion15FusionCallbacksIS1L_NS1R_17LinearCombinationISI_fSI_fLNS_15FloatRoundStyleE2EEES1M_S1Q_JEEENS4_5SM1004TMEM4LOAD26SM100_TMEM_LOAD_32dp32b64xENS4_13SM90_TMA_LOADENS15_INS16_ILi2ELi4ELi3EEES19_NSW_INS5_IJS1A_S1O_EEENS5_IJS1O_SC_EEEEEEENS4_39AutoVectorizingCopyWithAssumedAlignmentILi128EEENS4_14SM90_TMA_STOREES26_S28_S28_EEEvvEEEEvNT_6ParamsE)
	.align		4
        /*000c*/ 	.word	index@(__assertfail)
	.align		4
        /*0010*/ 	.word	0x00000000
	.align		4
        /*0014*/ 	.word	0xfffffffe
	.align		4
        /*0018*/ 	.word	0x00000000
	.align		4
        /*001c*/ 	.word	0xfffffffd
	.align		4
        /*0020*/ 	.word	0x00000000
	.align		4
        /*0024*/ 	.word	0xfffffffc


//--------------------- .nv.constant4             --------------------------
	.section	.nv.constant4,"a",@progbits
	.align	8
	.align		8
.nv.constant4:
        /*0000*/ 	.dword	__assertfail
	.align		8
        /*0008*/ 	.dword	__unnamed_1
	.align		8
        /*0010*/ 	.dword	__unnamed_2
	.align		8
        /*0018*/ 	.dword	_ZN39_INTERNAL_eb824ac6_4_k_cu_a168a779_95474cuda3std3__45__cpo5beginE
	.align		8
        /*0020*/ 	.dword	_ZN39_INTERNAL_eb824ac6_4_k_cu_a168a779_95474cuda3std3__45__cpo3endE
	.align		8
        /*0028*/ 	.dword	_ZN39_INTERNAL_eb824ac6_4_k_cu_a168a779_95474cuda3std3__45__cpo6cbeginE
	.align		8
        /*0030*/ 	.dword	_ZN39_INTERNAL_eb824ac6_4_k_cu_a168a779_95474cuda3std3__45__cpo4cendE
	.align		8
        /*0038*/ 	.dword	_ZN39_INTERNAL_eb824ac6_4_k_cu_a168a779_95474cuda3std3__441_GLOBAL__N__eb824ac6_4_k_cu_a168a779_95476ignoreE
	.align		8
        /*0040*/ 	.dword	_ZN39_INTERNAL_eb824ac6_4_k_cu_a168a779_95474cuda3std3__419piecewise_constructE
	.align		8
        /*0048*/ 	.dword	_ZN39_INTERNAL_eb824ac6_4_k_cu_a168a779_95474cuda3std3__48in_placeE
	.align		8
        /*0050*/ 	.dword	_ZN39_INTERNAL_eb824ac6_4_k_cu_a168a779_95474cuda3std6ranges3__45__cpo4swapE
	.align		8
        /*0058*/ 	.dword	_ZN39_INTERNAL_eb824ac6_4_k_cu_a168a779_95474cuda3std6ranges3__45__cpo9iter_moveE
	.align		8
        /*0060*/ 	.dword	_ZN39_INTERNAL_eb824ac6_4_k_cu_a168a779_95474cute7productE
	.align		8
        /*0068*/ 	.dword	_ZN39_INTERNAL_eb824ac6_4_k_cu_a168a779_95474cute1_E
	.align		8
        /*0070*/ 	.dword	$str$25
	.align		8
        /*0078*/ 	.dword	$str$26
	.align		8
        /*0080*/ 	.dword	$str$27
	.align		8
        /*0088*/ 	.dword	$str$28


//--------------------- .text._ZN7cutlass13device_kernelINS_4gemm6kernel13GemmUniversalIN4cute5tupleIJiiiiEEENS1_10collective13CollectiveMmaINS1_35MainloopSm100TmaUmmaWarpSpecializedILi3ELi2ELi4ENS5_IJNS4_1CILi2EEENSA_ILi1EEESC_EEEEENS5_IJNSA_ILi256EEENSA_ILi128EEESG_EEENS_12float_e5m2_tENS5_IJlSC_lEEESI_SJ_NS4_8TiledMMAINS4_8MMA_AtomIJNS4_10MMA_TraitsINS4_25SM100_MMA_F8F6F4_2x1SM_SSEJSI_SI_fSF_SG_NS4_17integral_constantINS4_4UMMA5MajorELSQ_0EEESR_NSO_INSP_7ScaleInELSS_0EEEST_EEEEEENS4_6LayoutINS5_IJSC_SC_SC_EEENS5_IJNSA_ILi0EEESY_SY_EEEEENS5_IJNS4_10UnderscoreES11_S11_EEEEENS4_18SM100_TMA_2SM_LOADENS4_14ComposedLayoutINS4_7SwizzleILi3ELi4ELi3EEENS4_18smem_ptr_flag_bitsILi8EEENSW_INS5_IJNSA_ILi8EEESG_EEENS5_IJSG_SC_EEEEEEEvNS4_8identityES14_S1E_vS1F_EENS_8epilogue10collective18CollectiveEpilogueINS1H_23Sm100TmaWarpSpecializedILi2ELi2ELi64ELb0ELb0EEEJNS5_IJSG_SG_SG_EEENS5_IJNSW_ISG_SC_EENSW_INSA_ILi64EEESC_EEEEESI_SJ_SI_SJ_NS1H_6fusion15FusionCallbacksIS1L_NS1R_17LinearCombinationISI_fSI_fLNS_15FloatRoundStyleE2EEES1M_S1Q_JEEENS4_5SM1004TMEM4LOAD26SM100_TMEM_LOAD_32dp32b64xENS4_13SM90_TMA_LOADENS15_INS16_ILi2ELi4ELi3EEES19_NSW_INS5_IJS1A_S1O_EEENS5_IJS1O_SC_EEEEEEENS4_39AutoVectorizingCopyWithAssumedAlignmentILi128EEENS4_14SM90_TMA_STOREES26_S28_S28_EEEvvEEEEvNT_6ParamsE --------------------------
	.section	.text._ZN7cutlass13device_kernelINS_4gemm6kernel13GemmUniversalIN4cute5tupleIJiiiiEEENS1_10collective13CollectiveMmaINS1_35MainloopSm100TmaUmmaWarpSpecializedILi3ELi2ELi4ENS5_IJNS4_1CILi2EEENSA_ILi1EEESC_EEEEENS5_IJNSA_ILi256EEENSA_ILi128EEESG_EEENS_12float_e5m2_tENS5_IJlSC_lEEESI_SJ_NS4_8TiledMMAINS4_8MMA_AtomIJNS4_10MMA_TraitsINS4_25SM100_MMA_F8F6F4_2x1SM_SSEJSI_SI_fSF_SG_NS4_17integral_constantINS4_4UMMA5MajorELSQ_0EEESR_NSO_INSP_7ScaleInELSS_0EEEST_EEEEEENS4_6LayoutINS5_IJSC_SC_SC_EEENS5_IJNSA_ILi0EEESY_SY_EEEEENS5_IJNS4_10UnderscoreES11_S11_EEEEENS4_18SM100_TMA_2SM_LOADENS4_14ComposedLayoutINS4_7SwizzleILi3ELi4ELi3EEENS4_18smem_ptr_flag_bitsILi8EEENSW_INS5_IJNSA_ILi8EEESG_EEENS5_IJSG_SC_EEEEEEEvNS4_8identityES14_S1E_vS1F_EENS_8epilogue10collective18CollectiveEpilogueINS1H_23Sm100TmaWarpSpecializedILi2ELi2ELi64ELb0ELb0EEEJNS5_IJSG_SG_SG_EEENS5_IJNSW_ISG_SC_EENSW_INSA_ILi64EEESC_EEEEESI_SJ_SI_SJ_NS1H_6fusion15FusionCallbacksIS1L_NS1R_17LinearCombinationISI_fSI_fLNS_15FloatRoundStyleE2EEES1M_S1Q_JEEENS4_5SM1004TMEM4LOAD26SM100_TMEM_LOAD_32dp32b64xENS4_13SM90_TMA_LOADENS15_INS16_ILi2ELi4ELi3EEES19_NSW_INS5_IJS1A_S1O_EEENS5_IJS1O_SC_EEEEEEENS4_39AutoVectorizingCopyWithAssumedAlignmentILi128EEENS4_14SM90_TMA_STOREES26_S28_S28_EEEvvEEEEvNT_6ParamsE,"ax",@progbits
	.align	128
.text._ZN7cutlass13device_kernelINS_4gemm6kernel13GemmUniversalIN4cute5tupleIJiiiiEEENS1_10collective13CollectiveMmaINS1_35MainloopSm100TmaUmmaWarpSpecializedILi3ELi2ELi4ENS5_IJNS4_1CILi2EEENSA_ILi1EEESC_EEEEENS5_IJNSA_ILi256EEENSA_ILi128EEESG_EEENS_12float_e5m2_tENS5_IJlSC_lEEESI_SJ_NS4_8TiledMMAINS4_8MMA_AtomIJNS4_10MMA_TraitsINS4_25SM100_MMA_F8F6F4_2x1SM_SSEJSI_SI_fSF_SG_NS4_17integral_constantINS4_4UMMA5MajorELSQ_0EEESR_NSO_INSP_7ScaleInELSS_0EEEST_EEEEEENS4_6LayoutINS5_IJSC_SC_SC_EEENS5_IJNSA_ILi0EEESY_SY_EEEEENS5_IJNS4_10UnderscoreES11_S11_EEEEENS4_18SM100_TMA_2SM_LOADENS4_14ComposedLayoutINS4_7SwizzleILi3ELi4ELi3EEENS4_18smem_ptr_flag_bitsILi8EEENSW_INS5_IJNSA_ILi8EEESG_EEENS5_IJSG_SC_EEEEEEEvNS4_8identityES14_S1E_vS1F_EENS_8epilogue10collective18CollectiveEpilogueINS1H_23Sm100TmaWarpSpecializedILi2ELi2ELi64ELb0ELb0EEEJNS5_IJSG_SG_SG_EEENS5_IJNSW_ISG_SC_EENSW_INSA_ILi64EEESC_EEEEESI_SJ_SI_SJ_NS1H_6fusion15FusionCallbacksIS1L_NS1R_17LinearCombinationISI_fSI_fLNS_15FloatRoundStyleE2EEES1M_S1Q_JEEENS4_5SM1004TMEM4LOAD26SM100_TMEM_LOAD_32dp32b64xENS4_13SM90_TMA_LOADENS15_INS16_ILi2ELi4ELi3EEES19_NSW_INS5_IJS1A_S1O_EEENS5_IJS1O_SC_EEEEEEENS4_39AutoVectorizingCopyWithAssumedAlignmentILi128EEENS4_14SM90_TMA_STOREES26_S28_S28_EEEvvEEEEvNT_6ParamsE:
        .type           _ZN7cutlass13device_kernelINS_4gemm6kernel13GemmUniversalIN4cute5tupleIJiiiiEEENS1_10collective13CollectiveMmaINS1_35MainloopSm100TmaUmmaWarpSpecializedILi3ELi2ELi4ENS5_IJNS4_1CILi2EEENSA_ILi1EEESC_EEEEENS5_IJNSA_ILi256EEENSA_ILi128EEESG_EEENS_12float_e5m2_tENS5_IJlSC_lEEESI_SJ_NS4_8TiledMMAINS4_8MMA_AtomIJNS4_10MMA_TraitsINS4_25SM100_MMA_F8F6F4_2x1SM_SSEJSI_SI_fSF_SG_NS4_17integral_constantINS4_4UMMA5MajorELSQ_0EEESR_NSO_INSP_7ScaleInELSS_0EEEST_EEEEEENS4_6LayoutINS5_IJSC_SC_SC_EEENS5_IJNSA_ILi0EEESY_SY_EEEEENS5_IJNS4_10UnderscoreES11_S11_EEEEENS4_18SM100_TMA_2SM_LOADENS4_14ComposedLayoutINS4_7SwizzleILi3ELi4ELi3EEENS4_18smem_ptr_flag_bitsILi8EEENSW_INS5_IJNSA_ILi8EEESG_EEENS5_IJSG_SC_EEEEEEEvNS4_8identityES14_S1E_vS1F_EENS_8epilogue10collective18CollectiveEpilogueINS1H_23Sm100TmaWarpSpecializedILi2ELi2ELi64ELb0ELb0EEEJNS5_IJSG_SG_SG_EEENS5_IJNSW_ISG_SC_EENSW_INSA_ILi64EEESC_EEEEESI_SJ_SI_SJ_NS1H_6fusion15FusionCallbacksIS1L_NS1R_17LinearCombinationISI_fSI_fLNS_15FloatRoundStyleE2EEES1M_S1Q_JEEENS4_5SM1004TMEM4LOAD26SM100_TMEM_LOAD_32dp32b64xENS4_13SM90_TMA_LOADENS15_INS16_ILi2ELi4ELi3EEES19_NSW_INS5_IJS1A_S1O_EEENS5_IJS1O_SC_EEEEEEENS4_39AutoVectorizingCopyWithAssumedAlignmentILi128EEENS4_14SM90_TMA_STOREES26_S28_S28_EEEvvEEEEvNT_6ParamsE,@function
        .size           _ZN7cutlass13device_kernelINS_4gemm6kernel13GemmUniversalIN4cute5tupleIJiiiiEEENS1_10collective13CollectiveMmaINS1_35MainloopSm100TmaUmmaWarpSpecializedILi3ELi2ELi4ENS5_IJNS4_1CILi2EEENSA_ILi1EEESC_EEEEENS5_IJNSA_ILi256EEENSA_ILi128EEESG_EEENS_12float_e5m2_tENS5_IJlSC_lEEESI_SJ_NS4_8TiledMMAINS4_8MMA_AtomIJNS4_10MMA_TraitsINS4_25SM100_MMA_F8F6F4_2x1SM_SSEJSI_SI_fSF_SG_NS4_17integral_constantINS4_4UMMA5MajorELSQ_0EEESR_NSO_INSP_7ScaleInELSS_0EEEST_EEEEEENS4_6LayoutINS5_IJSC_SC_SC_EEENS5_IJNSA_ILi0EEESY_SY_EEEEENS5_IJNS4_10UnderscoreES11_S11_EEEEENS4_18SM100_TMA_2SM_LOADENS4_14ComposedLayoutINS4_7SwizzleILi3ELi4ELi3EEENS4_18smem_ptr_flag_bitsILi8EEENSW_INS5_IJNSA_ILi8EEESG_EEENS5_IJSG_SC_EEEEEEEvNS4_8identityES14_S1E_vS1F_EENS_8epilogue10collective18CollectiveEpilogueINS1H_23Sm100TmaWarpSpecializedILi2ELi2ELi64ELb0ELb0EEEJNS5_IJSG_SG_SG_EEENS5_IJNSW_ISG_SC_EENSW_INSA_ILi64EEESC_EEEEESI_SJ_SI_SJ_NS1H_6fusion15FusionCallbacksIS1L_NS1R_17LinearCombinationISI_fSI_fLNS_15FloatRoundStyleE2EEES1M_S1Q_JEEENS4_5SM1004TMEM4LOAD26SM100_TMEM_LOAD_32dp32b64xENS4_13SM90_TMA_LOADENS15_INS16_ILi2ELi4ELi3EEES19_NSW_INS5_IJS1A_S1O_EEENS5_IJS1O_SC_EEEEEEENS4_39AutoVectorizingCopyWithAssumedAlignmentILi128EEENS4_14SM90_TMA_STOREES26_S28_S28_EEEvvEEEEvNT_6ParamsE,(.L_x_161 - _ZN7cutlass13device_kernelINS_4gemm6kernel13GemmUniversalIN4cute5tupleIJiiiiEEENS1_10collective13CollectiveMmaINS1_35MainloopSm100TmaUmmaWarpSpecializedILi3ELi2ELi4ENS5_IJNS4_1CILi2EEENSA_ILi1EEESC_EEEEENS5_IJNSA_ILi256EEENSA_ILi128EEESG_EEENS_12float_e5m2_tENS5_IJlSC_lEEESI_SJ_NS4_8TiledMMAINS4_8MMA_AtomIJNS4_10MMA_TraitsINS4_25SM100_MMA_F8F6F4_2x1SM_SSEJSI_SI_fSF_SG_NS4_17integral_constantINS4_4UMMA5MajorELSQ_0EEESR_NSO_INSP_7ScaleInELSS_0EEEST_EEEEEENS4_6LayoutINS5_IJSC_SC_SC_EEENS5_IJNSA_ILi0EEESY_SY_EEEEENS5_IJNS4_10UnderscoreES11_S11_EEEEENS4_18SM100_TMA_2SM_LOADENS4_14ComposedLayoutINS4_7SwizzleILi3ELi4ELi3EEENS4_18smem_ptr_flag_bitsILi8EEENSW_INS5_IJNSA_ILi8EEESG_EEENS5_IJSG_SC_EEEEEEEvNS4_8identityES14_S1E_vS1F_EENS_8epilogue10collective18CollectiveEpilogueINS1H_23Sm100TmaWarpSpecializedILi2ELi2ELi64ELb0ELb0EEEJNS5_IJSG_SG_SG_EEENS5_IJNSW_ISG_SC_EENSW_INSA_ILi64EEESC_EEEEESI_SJ_SI_SJ_NS1H_6fusion15FusionCallbacksIS1L_NS1R_17LinearCombinationISI_fSI_fLNS_15FloatRoundStyleE2EEES1M_S1Q_JEEENS4_5SM1004TMEM4LOAD26SM100_TMEM_LOAD_32dp32b64xENS4_13SM90_TMA_LOADENS15_INS16_ILi2ELi4ELi3EEES19_NSW_INS5_IJS1A_S1O_EEENS5_IJS1O_SC_EEEEEEENS4_39AutoVectorizingCopyWithAssumedAlignmentILi128EEENS4_14SM90_TMA_STOREES26_S28_S28_EEEvvEEEEvNT_6ParamsE)
        .other          _ZN7cutlass13device_kernelINS_4gemm6kernel13GemmUniversalIN4cute5tupleIJiiiiEEENS1_10collective13CollectiveMmaINS1_35MainloopSm100TmaUmmaWarpSpecializedILi3ELi2ELi4ENS5_IJNS4_1CILi2EEENSA_ILi1EEESC_EEEEENS5_IJNSA_ILi256EEENSA_ILi128EEESG_EEENS_12float_e5m2_tENS5_IJlSC_lEEESI_SJ_NS4_8TiledMMAINS4_8MMA_AtomIJNS4_10MMA_TraitsINS4_25SM100_MMA_F8F6F4_2x1SM_SSEJSI_SI_fSF_SG_NS4_17integral_constantINS4_4UMMA5MajorELSQ_0EEESR_NSO_INSP_7ScaleInELSS_0EEEST_EEEEEENS4_6LayoutINS5_IJSC_SC_SC_EEENS5_IJNSA_ILi0EEESY_SY_EEEEENS5_IJNS4_10UnderscoreES11_S11_EEEEENS4_18SM100_TMA_2SM_LOADENS4_14ComposedLayoutINS4_7SwizzleILi3ELi4ELi3EEENS4_18smem_ptr_flag_bitsILi8EEENSW_INS5_IJNSA_ILi8EEESG_EEENS5_IJSG_SC_EEEEEEEvNS4_8identityES14_S1E_vS1F_EENS_8epilogue10collective18CollectiveEpilogueINS1H_23Sm100TmaWarpSpecializedILi2ELi2ELi64ELb0ELb0EEEJNS5_IJSG_SG_SG_EEENS5_IJNSW_ISG_SC_EENSW_INSA_ILi64EEESC_EEEEESI_SJ_SI_SJ_NS1H_6fusion15FusionCallbacksIS1L_NS1R_17LinearCombinationISI_fSI_fLNS_15FloatRoundStyleE2EEES1M_S1Q_JEEENS4_5SM1004TMEM4LOAD26SM100_TMEM_LOAD_32dp32b64xENS4_13SM90_TMA_LOADENS15_INS16_ILi2ELi4ELi3EEES19_NSW_INS5_IJS1A_S1O_EEENS5_IJS1O_SC_EEEEEEENS4_39AutoVectorizingCopyWithAssumedAlignmentILi128EEENS4_14SM90_TMA_STOREES26_S28_S28_EEEvvEEEEvNT_6ParamsE,@"STO_CUDA_ENTRY STV_DEFAULT"
_ZN7cutlass13device_kernelINS_4gemm6kernel13GemmUniversalIN4cute5tupleIJiiiiEEENS1_10collective13CollectiveMmaINS1_35MainloopSm100TmaUmmaWarpSpecializedILi3ELi2ELi4ENS5_IJNS4_1CILi2EEENSA_ILi1EEESC_EEEEENS5_IJNSA_ILi256EEENSA_ILi128EEESG_EEENS_12float_e5m2_tENS5_IJlSC_lEEESI_SJ_NS4_8TiledMMAINS4_8MMA_AtomIJNS4_10MMA_TraitsINS4_25SM100_MMA_F8F6F4_2x1SM_SSEJSI_SI_fSF_SG_NS4_17integral_constantINS4_4UMMA5MajorELSQ_0EEESR_NSO_INSP_7ScaleInELSS_0EEEST_EEEEEENS4_6LayoutINS5_IJSC_SC_SC_EEENS5_IJNSA_ILi0EEESY_SY_EEEEENS5_IJNS4_10UnderscoreES11_S11_EEEEENS4_18SM100_TMA_2SM_LOADENS4_14ComposedLayoutINS4_7SwizzleILi3ELi4ELi3EEENS4_18smem_ptr_flag_bitsILi8EEENSW_INS5_IJNSA_ILi8EEESG_EEENS5_IJSG_SC_EEEEEEEvNS4_8identityES14_S1E_vS1F_EENS_8epilogue10collective18CollectiveEpilogueINS1H_23Sm100TmaWarpSpecializedILi2ELi2ELi64ELb0ELb0EEEJNS5_IJSG_SG_SG_EEENS5_IJNSW_ISG_SC_EENSW_INSA_ILi64EEESC_EEEEESI_SJ_SI_SJ_NS1H_6fusion15FusionCallbacksIS1L_NS1R_17LinearCombinationISI_fSI_fLNS_15FloatRoundStyleE2EEES1M_S1Q_JEEENS4_5SM1004TMEM4LOAD26SM100_TMEM_LOAD_32dp32b64xENS4_13SM90_TMA_LOADENS15_INS16_ILi2ELi4ELi3EEES19_NSW_INS5_IJS1A_S1O_EEENS5_IJS1O_SC_EEEEEEENS4_39AutoVectorizingCopyWithAssumedAlignmentILi128EEENS4_14SM90_TMA_STOREES26_S28_S28_EEEvvEEEEvNT_6ParamsE:
[----:B------:R-:W1:Y:S01]  /*0000*/  LDC R1, c[0x0][0x37c] ;  /* 0x0000df00ff017b82 */ /* 0x000e620000000800 */
[----:B------:R-:W2:Y:S01]  /*0010*/  S2R R189, SR_TID.X ;  /* 0x0000000000bd7919 */ /* 0x000ea20000002100 */
[----:B------:R-:W3:Y:S06]  /*0020*/  LDCU.64 UR6, c[0x0][0x890] ;  /* 0x00011200ff0677ac */ /* 0x000eec0008000a00 */
[----:B------:R-:W4:Y:S01]  /*0030*/  S2UR UR37, SR_CgaCtaId ;  /* 0x00000000002579c3 */ /* 0x000f220000008800 */
[----:B------:R-:W-:Y:S02]  /*0040*/  PRMT R171, RZ, 0x7610, R171 ;  /* 0x00007610ffab7816 */ /* 0x000fe400000000ab */
[----:B------:R-:W-:Y:S01]  /*0050*/  ELECT P1, URZ, PT ;  /* 0x0000000000ff782f */ /* 0x000fe20003820000 */
[----:B------:R-:W1:Y:S01]  /*0060*/  LDCU.64 UR46, c[0x0][0x358] ;  /* 0x00006b00ff2e77ac */ /* 0x000e620008000a00 */
[----:B---3--:R-:W-:-:S04]  /*0070*/  UISETP.NE.U32.AND UP0, UPT, UR6, URZ, UPT ;  /* 0x000000ff0600728c */ /* 0x008fc8000bf05070 */
[----:B------:R-:W-:Y:S02]  /*0080*/  UISETP.NE.AND.EX UP0, UPT, UR7, URZ, UPT, UP0 ;  /* 0x000000ff0700728c */ /* 0x000fe4000bf05300 */
[----:B----4-:R-:W-:Y:S02]  /*0090*/  ULOP3.LUT UR5, UR37, 0x1, URZ, 0xc0, !UPT ;  /* 0x0000000125057892 */ /* 0x010fe4000f8ec0ff */
[----:B------:R-:W-:Y:S01]  /*00a0*/  ULOP3.LUT UR4, UR37, 0x1, URZ, 0x3c, !UPT ;  /* 0x0000000125047892 */ /* 0x000fe2000f8e3cff */
[----:B--2---:R-:W-:-:S05]  /*00b0*/  SHF.R.U32.HI R173, RZ, 0x5, R189 ;  /* 0x00000005ffad7819 */ /* 0x004fca00000116bd */
[----:B------:R-:W2:Y:S02]  /*00c0*/  SHFL.IDX PT, R0, R173, RZ, 0x1f ;  /* 0x00001fffad007589 */ /* 0x000ea400000e0000 */
[----:B--2---:R-:W-:Y:S01]  /*00d0*/  R2UR UR10, R0 ;  /* 0x00000000000a72ca */ /* 0x004fe200000e0000 */
[----:B-1----:R-:W-:-:S14]  /*00e0*/  BRA.U UP0, `(.L_x_0) ;  /* 0x00000001002c7547 */ /* 0x002fdc000b800000 */
[----:B------:R-:W1:Y:S02]  /*00f0*/  LDCU.64 UR8, c[0x0][0x888] ;  /* 0x00011100ff0877ac */ /* 0x000e640008000a00 */
[----:B-1----:R-:W-:-:S04]  /*0100*/  UISETP.NE.U32.AND UP0, UPT, UR8, URZ, UPT ;  /* 0x000000ff0800728c */ /* 0x002fc8000bf05070 */
[----:B------:R-:W-:-:S09]  /*0110*/  UISETP.NE.AND.EX UP0, UPT, UR9, URZ, UPT, UP0 ;  /* 0x000000ff0900728c */ /* 0x000fd2000bf05300 */
[----:B------:R-:W-:Y:S05]  /*0120*/  BRA.U !UP0, `(.L_x_1) ;  /* 0x0000000108107547 */ /* 0x000fea000b800000 */
[----:B------:R-:W1:Y:S02]  /*0130*/  LDC.64 R2, c[0x0][0x888] ;  /* 0x00022200ff027b82 */ /* 0x000e640000000a00 */
[----:B-1----:R1:W5:Y:S01]  /*0140*/  LDG.E R81, desc[UR46][R2.64] ;  /* 0x0000002e02517981 */ /* 0x002362000c1e1900 */
[----:B------:R-:W-:Y:S01]  /*0150*/  HFMA2 R171, -RZ, RZ, 0, 5.9604644775390625e-08 ;  /* 0x00000001ffab7431 */ /* 0x000fe200000001ff */
[----:B------:R-:W-:Y:S05]  /*0160*/  BRA `(.L_x_0) ;  /* 0x00000000000c7947 */ /* 0x000fea0003800000 */
.L_x_1:
[----:B------:R-:W1:Y:S01]  /*0170*/  LDCU UR8, c[0x0][0x880] ;  /* 0x00011000ff0877ac */ /* 0x000e620008000800 */
[----:B------:R-:W-:Y:S01]  /*0180*/  HFMA2 R171, -RZ, RZ, 0, 5.9604644775390625e-08 ;  /* 0x00000001ffab7431 */ /* 0x000fe200000001ff */
[----:B-1----:R-:W-:-:S07]  /*0190*/  MOV R81, UR8 ;  /* 0x0000000800517c02 */ /* 0x002fce0008000f00 */
.L_x_0:
[----:B------:R-:W2:Y:S02]  /*01a0*/  LDCU.64 UR8, c[0x0][0x8b0] ;  /* 0x00011600ff0877ac */ /* 0x000ea40008000a00 */
[----:B--2---:R-:W-:-:S04]  /*01b0*/  UISETP.NE.U32.AND UP0, UPT, UR8, URZ, UPT ;  /* 0x000000ff0800728c */ /* 0x004fc8000bf05070 */
[----:B------:R-:W-:-:S09]  /*01c0*/  UISETP.NE.AND.EX UP0, UPT, UR9, URZ, UPT, UP0 ;  /* 0x000000ff0900728c */ /* 0x000fd2000bf05300 */
[----:B------:R-:W-:Y:S05]  /*01d0*/  BRA.U UP0, `(.L_x_2) ;  /* 0x0000000100247547 */ /* 0x000fea000b800000 */
[----:B------:R-:W2:Y:S02]  /*01e0*/  LDCU.64 UR8, c[0x0][0x8a8] ;  /* 0x00011500ff0877ac */ /* 0x000ea40008000a00 */
[----:B--2---:R-:W-:-:S04]  /*01f0*/  UISETP.NE.U32.AND UP0, UPT, UR8, URZ, UPT ;  /* 0x000000ff0800728c */ /* 0x004fc8000bf05070 */
[----:B------:R-:W-:-:S09]  /*0200*/  UISETP.NE.AND.EX UP0, UPT, UR9, URZ, UPT, UP0 ;  /* 0x000000ff0900728c */ /* 0x000fd2000bf05300 */
[----:B------:R-:W-:Y:S05]  /*0210*/  BRA.U !UP0, `(.L_x_3) ;  /* 0x00000001080c7547 */ /* 0x000fea000b800000 */
[----:B------:R-:W2:Y:S02]  /*0220*/  LDC.64 R78, c[0x0][0x8a8] ;  /* 0x00022a00ff4e7b82 */ /* 0x000ea40000000a00 */
[----:B--2---:R2:W5:Y:S01]  /*0230*/  LDG.E R78, desc[UR46][R78.64] ;  /* 0x0000002e4e4e7981 */ /* 0x004562000c1e1900 */
[----:B------:R-:W-:Y:S05]  /*0240*/  BRA `(.L_x_2) ;  /* 0x0000000000087947 */ /* 0x000fea0003800000 */
.L_x_3:
[----:B------:R-:W2:Y:S02]  /*0250*/  LDCU UR8, c[0x0][0x8a0] ;  /* 0x00011400ff0877ac */ /* 0x000ea40008000800 */
[----:B--2---:R-:W-:Y:S02]  /*0260*/  MOV R78, UR8 ;  /* 0x00000008004e7c02 */ /* 0x004fe40008000f00 */
.L_x_2:
[----:B------:R-:W-:Y:S01]  /*0270*/  IMAD.U32 R0, RZ, RZ, UR10 ;  /* 0x0000000aff007e24 */ /* 0x000fe2000f8e00ff */
[----:B------:R-:W-:Y:S04]  /*0280*/  BSSY.RECONVERGENT B0, `(.L_x_4) ;  /* 0x000000c000007945 */ /* 0x000fe80003800200 */
[C---:B------:R-:W-:Y:S02]  /*0290*/  ISETP.NE.OR P2, PT, R0.reuse, 0x1, !P1 ;  /* 0x000000010000780c */ /* 0x040fe40004f45670 */
[----:B------:R-:W-:-:S11]  /*02a0*/  ISETP.NE.OR P0, PT, R0, 0x3, !P1 ;  /* 0x000000030000780c */ /* 0x000fd60004f05670 */
[----:B------:R-:W-:Y:S05]  /*02b0*/  @P2 BRA `(.L_x_5) ;  /* 0x0000000000202947 */ /* 0x000fea0003800000 */
[----:B------:R-:W3:Y:S02]  /*02c0*/  LDCU.64 UR8, c[0x0][0x348] ;  /* 0x00006900ff0877ac */ /* 0x000ee40008000a00 */
[----:B---3--:R-:W-:Y:S02]  /*02d0*/  UIADD3 UR12, UP1, UPT, UR8, 0x80, URZ ;  /* 0x00000080080c7890 */ /* 0x008fe4000ff3e0ff */
[----:B------:R-:W-:Y:S02]  /*02e0*/  UIADD3 UR8, UP0, UPT, UR8, 0x180, URZ ;  /* 0x0000018008087890 */ /* 0x000fe4000ff1e0ff */
[----:B------:R-:W-:Y:S02]  /*02f0*/  UIADD3.X UR13, UPT, UPT, URZ, UR9, URZ, UP1, !UPT ;  /* 0x00000009ff0d7290 */ /* 0x000fe40008ffe4ff */
[----:B------:R-:W-:-:S07]  /*0300*/  UIADD3.X UR9, UPT, UPT, URZ, UR9, URZ, UP0, !UPT ;  /* 0x00000009ff097290 */ /* 0x000fce00087fe4ff */
[----:B------:R3:W-:Y:S02]  /*0310*/  UTMACCTL.PF [UR12] ;  /* 0x000000000c0079b9 */ /* 0x0007e40008040000 */
[----:B------:R3:W-:Y:S02]  /*0320*/  UTMACCTL.PF [UR8] ;  /* 0x00000000080079b9 */ /* 0x0007e40008040000 */
[----:B---3--:R-:W-:Y:S01]  /*0330*/  NOP ;  /* 0x0000000000007918 */ /* 0x008fe20000000000 */
.L_x_5:
[----:B------:R-:W-:Y:S05]  /*0340*/  BSYNC.RECONVERGENT B0 ;  /* 0x0000000000007941 */ /* 0x000fea0003800200 */
.L_x_4:
[----:B------:R-:W-:Y:S04]  /*0350*/  BSSY.RECONVERGENT B0, `(.L_x_6) ;  /* 0x000000a000007945 */ /* 0x000fe80003800200 */
        /* <DEDUP_REMOVED lines=9> */
.L_x_7:
[----:B------:R-:W-:Y:S05]  /*03f0*/  BSYNC.RECONVERGENT B0 ;  /* 0x0000000000007941 */ /* 0x000fea0003800200 */
.L_x_6:
[----:B------:R-:W3:Y:S01]  /*0400*/  LDCU.64 UR8, c[0x0][0x888] ;  /* 0x00011100ff0877ac */ /* 0x000ee20008000a00 */
[----:B------:R-:W-:Y:S02]  /*0410*/  UISETP.EQ.U32.AND UP1, UPT, UR6, URZ, UPT ;  /* 0x000000ff0600728c */ /* 0x000fe4000bf22070 */
[----:B------:R-:W-:Y:S02]  /*0420*/  UPLOP3.LUT UP5, UPT, UPT, UPT, UPT, 0x80, 0x8 ;  /* 0x000000000008789c */ /* 0x000fe40003faf070 */
[----:B---3--:R-:W-:-:S04]  /*0430*/  UISETP.NE.U32.AND UP0, UPT, UR8, URZ, UPT ;  /* 0x000000ff0800728c */ /* 0x008fc8000bf05070 */
[----:B------:R-:W-:-:S04]  /*0440*/  UISETP.NE.AND.EX UP0, UPT, UR9, URZ, UPT, UP0 ;  /* 0x000000ff0900728c */ /* 0x000fc8000bf05300 */
[----:B------:R-:W-:-:S04]  /*0450*/  UISETP.EQ.OR.EX UP2, UPT, UR7, URZ, !UP0, UP1 ;  /* 0x000000ff0700728c */ /* 0x000fc8000c742710 */
[----:B------:R-:W-:-:S05]  /*0460*/  UP2UR UR50, UPR, URZ, 0x4 ;  /* 0x00000004ff327883 */ /* 0x000fca0008000000 */
[----:B------:R-:W-:Y:S07]  /*0470*/  BRA.U !UP2, `(.L_x_8) ;  /* 0x000000010a207547 */ /* 0x000fee000b800000 */
[----:B------:R-:W-:Y:S01]  /*0480*/  UISETP.NE.U32.AND UP2, UPT, UR6, URZ, UPT ;  /* 0x000000ff0600728c */ /* 0x000fe2000bf45070 */
[----:B-----5:R-:W-:Y:S01]  /*0490*/  FSETP.NEU.AND P0, PT, R81, RZ, PT ;  /* 0x000000ff5100720b */ /* 0x020fe20003f0d000 */
[----:B------:R-:W-:Y:S02]  /*04a0*/  USEL UR6, URZ, 0xffffffff, UP0 ;  /* 0xffffffffff067887 */ /* 0x000fe40008000000 */
[----:B------:R-:W-:-:S10]  /*04b0*/  UISETP.NE.AND.EX UP2, UPT, UR7, URZ, UPT, UP2 ;  /* 0x000000ff0700728c */ /* 0x000fd4000bf45320 */
[----:B------:R-:W-:Y:S01]  /*04c0*/  VOTEU.ANY UP1, P0 ;  /* 0x0000000000ff7886 */ /* 0x000fe20000020100 */
[----:B------:R-:W-:-:S04]  /*04d0*/  @!UP2 USEL UR6, URZ, 0xffffffff, UP1 ;  /* 0xffffffffff06a887 */ /* 0x000fc80008800000 */
[----:B------:R-:W-:-:S04]  /*04e0*/  ULOP3.LUT UR6, UR6, 0x1, URZ, 0xc0, !UPT ;  /* 0x0000000106067892 */ /* 0x000fc8000f8ec0ff */
[----:B------:R-:W-:-:S11]  /*04f0*/  UISETP.NE.U32.AND UP5, UPT, UR6, 0x1, UPT ;  /* 0x000000010600788c */ /* 0x000fd6000bfa5070 */
.L_x_8:
[----:B------:R-:W3:Y:S01]  /*0500*/  SHFL.IDX PT, R0, R173, RZ, 0x1f ;  /* 0x00001fffad007589 */ /* 0x000ee200000e0000 */
[----:B------:R-:W-:-:S04]  /*0510*/  UISETP.NE.AND UP1, UPT, UR10, 0x2, UPT ;  /* 0x000000020a00788c */ /* 0x000fc8000bf25270 */
[----:B------:R-:W-:Y:S02]  /*0520*/  UISETP.EQ.AND UP2, UPT, UR5, URZ, !UP1 ;  /* 0x000000ff0500728c */ /* 0x000fe4000cf42270 */
[----:B------:R-:W-:-:S04]  /*0530*/  USEL UR7, URZ, 0x1, UP1 ;  /* 0x00000001ff077887 */ /* 0x000fc80008800000 */
[----:B------:R-:W-:Y:S02]  /*0540*/  PLOP3.LUT P5, PT, P1, PT, UP2, 0x80, 0x8 ;  /* 0x000000000008781c */ /* 0x000fe40000faf028 */
[----:B---3--:R-:W-:-:S13]  /*0550*/  ISETP.NE.AND P0, PT, R0, RZ, PT ;  /* 0x000000ff0000720c */ /* 0x008fda0003f05270 */
[----:B------:R-:W-:Y:S05]  /*0560*/  @P0 BRA `(.L_x_9) ;  /* 0x00000000003c0947 */ /* 0x000fea0003800000 */
[----:B------:R-:W-:Y:S01]  /*0570*/  UMOV UR8, 0x400 ;  /* 0x0000040000087882 */ /* 0x000fe20000000000 */
[----:B------:R-:W-:Y:S01]  /*0580*/  UMOV UR6, 0x1 ;  /* 0x0000000100067882 */ /* 0x000fe20000000000 */
[----:B------:R-:W-:Y:S02]  /*0590*/  ULEA UR8, UR37, UR8, 0x18 ;  /* 0x0000000825087291 */ /* 0x000fe4000f8ec0ff */
[----:B------:R-:W-:-:S04]  /*05a0*/  UIADD3 UR12, UPT, UPT, -UR6, 0x100000, URZ ;  /* 0x00100000060c7890 */ /* 0x000fc8000fffe1ff */
[----:B------:R-:W-:Y:S02]  /*05b0*/  USHF.L.U32 UR13, UR12, 0xb, URZ ;  /* 0x0000000b0c0d7899 */ /* 0x000fe400080006ff */
[----:B------:R-:W-:Y:S01]  /*05c0*/  USHF.L.U32 UR12, UR12, 0x1, URZ ;  /* 0x000000010c0c7899 */ /* 0x000fe200080006ff */
[----:B------:R-:W-:Y:S01]  /*05d0*/  ELECT P0, URZ, PT ;  /* 0x0000000000ff782f */ /* 0x000fe20003800000 */
[----:B------:R-:W3:Y:S10]  /*05e0*/  FENCE.VIEW.ASYNC.S ;  /* 0x00000000000073c6 */ /* 0x000ef40000000000 */
[----:B---3--:R3:W4:Y:S01]  /*05f0*/  SYNCS.EXCH.64 URZ, [UR8], UR12 ;  /* 0x0000000c08ff75b2 */ /* 0x0087220008000100 */
[----:B------:R3:W1:Y:S01]  /*0600*/  SYNCS.EXCH.64 URZ, [UR8+0x18], UR12 ;  /* 0x0000180c08ff75b2 */ /* 0x0006620008000100 */
[----:B------:R3:W1:Y:S01]  /*0610*/  SYNCS.EXCH.64 URZ, [UR8+0x8], UR12 ;  /* 0x0000080c08ff75b2 */ /* 0x0006620008000100 */
[----:B------:R3:W1:Y:S01]  /*0620*/  SYNCS.EXCH.64 URZ, [UR8+0x20], UR12 ;  /* 0x0000200c08ff75b2 */ /* 0x0006620008000100 */
[----:B------:R3:W1:Y:S01]  /*0630*/  SYNCS.EXCH.64 URZ, [UR8+0x10], UR12 ;  /* 0x0000100c08ff75b2 */ /* 0x0006620008000100 */
[----:B------:R3:W1:Y:S01]  /*0640*/  SYNCS.EXCH.64 URZ, [UR8+0x28], UR12 ;  /* 0x0000280c08ff75b2 */ /* 0x0006620008000100 */
[----:B------:R-:W-:Y:S01]  /*0650*/  NOP ;  /* 0x0000000000007918 */ /* 0x000fe20000000000 */
.L_x_9:
[----:B------:R-:W2:Y:S01]  /*0660*/  SHFL.IDX PT, R0, R173, RZ, 0x1f ;  /* 0x00001fffad007589 */ /* 0x000ea200000e0000 */
[----:B------:R-:W-:Y:S01]  /*0670*/  NOP ;  /* 0x0000000000007918 */ /* 0x000fe20000000000 */
[----:B--2---:R-:W-:-:S13]  /*0680*/  ISETP.NE.AND P0, PT, R0, 0x1, PT ;  /* 0x000000010000780c */ /* 0x004fda0003f05270 */
[----:B------:R-:W-:Y:S05]  /*0690*/  @P0 BRA `(.L_x_10) ;  /* 0x0000000000440947 */ /* 0x000fea0003800000 */
[----:B------:R-:W-:Y:S01]  /*06a0*/  UMOV UR9, 0x400 ;  /* 0x0000040000097882 */ /* 0x000fe20000000000 */
[----:B---3--:R-:W-:Y:S01]  /*06b0*/  UMOV UR8, 0x20 ;  /* 0x0000002000087882 */ /* 0x008fe20000000000 */
[----:B------:R-:W-:Y:S01]  /*06c0*/  UMOV UR6, 0x80 ;  /* 0x0000008000067882 */ /* 0x000fe20000000000 */
[----:B------:R-:W-:Y:S02]  /*06d0*/  ULEA UR9, UR37, UR9, 0x18 ;  /* 0x0000000925097291 */ /* 0x000fe4000f8ec0ff */
[----:B------:R-:W-:-:S04]  /*06e0*/  UIADD3 UR12, UPT, UPT, -UR8, 0x100000, URZ ;  /* 0x00100000080c7890 */ /* 0x000fc8000fffe1ff */
[----:B------:R-:W-:Y:S02]  /*06f0*/  USHF.L.U32 UR13, UR12, 0xb, URZ ;  /* 0x0000000b0c0d7899 */ /* 0x000fe400080006ff */
[----:B------:R-:W-:Y:S02]  /*0700*/  USHF.L.U32 UR12, UR12, 0x1, URZ ;  /* 0x000000010c0c7899 */ /* 0x000fe400080006ff */
[----:B------:R-:W-:-:S04]  /*0710*/  UIADD3 UR14, UPT, UPT, -UR6, 0x100000, URZ ;  /* 0x00100000060e7890 */ /* 0x000fc8000fffe1ff */
[----:B------:R-:W-:Y:S02]  /*0720*/  USHF.L.U32 UR15, UR14, 0xb, URZ ;  /* 0x0000000b0e0f7899 */ /* 0x000fe400080006ff */
[----:B------:R-:W-:Y:S01]  /*0730*/  USHF.L.U32 UR14, UR14, 0x1, URZ ;  /* 0x000000010e0e7899 */ /* 0x000fe200080006ff */
[----:B------:R-:W-:Y:S01]  /*0740*/  ELECT P0, URZ, PT ;  /* 0x0000000000ff782f */ /* 0x000fe20003800000 */
[----:B------:R-:W2:Y:S02]  /*0750*/  FENCE.VIEW.ASYNC.S ;  /* 0x00000000000073c6 */ /* 0x000ea40000000000 */
[----:B--2---:R2:W3:Y:S08]  /*0760*/  SYNCS.EXCH.64 URZ, [UR9+0x30], UR12 ;  /* 0x0000300c09ff75b2 */ /* 0x0044f00008000100 */
[----:B------:R2:W1:Y:S01]  /*0770*/  SYNCS.EXCH.64 URZ, [UR9+0x40], UR14 ;  /* 0x0000400e09ff75b2 */ /* 0x0004620008000100 */
[----:B------:R2:W1:Y:S01]  /*0780*/  SYNCS.EXCH.64 URZ, [UR9+0x38], UR12 ;  /* 0x0000380c09ff75b2 */ /* 0x0004620008000100 */
[----:B------:R2:W1:Y:S01]  /*0790*/  SYNCS.EXCH.64 URZ, [UR9+0x48], UR14 ;  /* 0x0000480e09ff75b2 */ /* 0x0004620008000100 */
[----:B------:R-:W-:Y:S01]  /*07a0*/  NOP ;  /* 0x0000000000007918 */ /* 0x000fe20000000000 */
.L_x_10:
[----:B------:R-:W4:Y:S01]  /*07b0*/  SHFL.IDX PT, R0, R173, RZ, 0x1f ;  /* 0x00001fffad007589 */ /* 0x000f2200000e0000 */
[----:B------:R-:W-:Y:S01]  /*07c0*/  NOP ;  /* 0x0000000000007918 */ /* 0x000fe20000000000 */
[----:B----4-:R-:W-:-:S13]  /*07d0*/  ISETP.NE.AND P0, PT, R0, 0x3, PT ;  /* 0x000000030000780c */ /* 0x010fda0003f05270 */
[----:B------:R-:W-:Y:S05]  /*07e0*/  @P0 BRA `(.L_x_11) ;  /* 0x00000000002c0947 */ /* 0x000fea0003800000 */
[----:B---3--:R-:W-:Y:S01]  /*07f0*/  UMOV UR8, 0x400 ;  /* 0x0000040000087882 */ /* 0x008fe20000000000 */
[----:B------:R-:W-:Y:S01]  /*0800*/  UMOV UR6, 0x20 ;  /* 0x0000002000067882 */ /* 0x000fe20000000000 */
[----:B------:R-:W-:Y:S02]  /*0810*/  ULEA UR8, UR37, UR8, 0x18 ;  /* 0x0000000825087291 */ /* 0x000fe4000f8ec0ff */
[----:B--2---:R-:W-:-:S04]  /*0820*/  UIADD3 UR12, UPT, UPT, -UR6, 0x100000, URZ ;  /* 0x00100000060c7890 */ /* 0x004fc8000fffe1ff */
[----:B------:R-:W-:Y:S02]  /*0830*/  USHF.L.U32 UR13, UR12, 0xb, URZ ;  /* 0x0000000b0c0d7899 */ /* 0x000fe400080006ff */
[----:B------:R-:W-:Y:S01]  /*0840*/  USHF.L.U32 UR12, UR12, 0x1, URZ ;  /* 0x000000010c0c7899 */ /* 0x000fe200080006ff */
[----:B------:R-:W-:Y:S01]  /*0850*/  ELECT P0, URZ, PT ;  /* 0x0000000000ff782f */ /* 0x000fe20003800000 */
[----:B------:R-:W2:Y:S10]  /*0860*/  FENCE.VIEW.ASYNC.S ;  /* 0x00000000000073c6 */ /* 0x000eb40000000000 */
[----:B--2---:R4:W2:Y:S01]  /*0870*/  SYNCS.EXCH.64 URZ, [UR8+0x50], UR12 ;  /* 0x0000500c08ff75b2 */ /* 0x0048a20008000100 */
[----:B------:R4:W3:Y:S02]  /*0880*/  SYNCS.EXCH.64 URZ, [UR8+0x58], UR12 ;  /* 0x0000580c08ff75b2 */ /* 0x0008e40008000100 */
[----:B----4-:R-:W-:Y:S01]  /*0890*/  NOP ;  /* 0x0000000000007918 */ /* 0x010fe20000000000 */
.L_x_11:
[----:B------:R-:W4:Y:S01]  /*08a0*/  SHFL.IDX PT, R0, R173, RZ, 0x1f ;  /* 0x00001fffad007589 */ /* 0x000f2200000e0000 */
[----:B------:R-:W-:Y:S01]  /*08b0*/  NOP ;  /* 0x0000000000007918 */ /* 0x000fe20000000000 */
[----:B----4-:R-:W-:-:S13]  /*08c0*/  ISETP.NE.AND P0, PT, R0, 0x4, PT ;  /* 0x000000040000780c */ /* 0x010fda0003f05270 */
[----:B------:R-:W-:Y:S05]  /*08d0*/  @P0 BRA `(.L_x_12) ;  /* 0x0000000000480947 */ /* 0x000fea0003800000 */
[----:B--2---:R-:W-:Y:S01]  /*08e0*/  UMOV UR9, 0x1e0 ;  /* 0x000001e000097882 */ /* 0x004fe20000000000 */
[----:B---3--:R-:W-:Y:S01]  /*08f0*/  UMOV UR8, 0x400 ;  /* 0x0000040000087882 */ /* 0x008fe20000000000 */
[----:B------:R-:W-:Y:S01]  /*0900*/  USEL UR9, UR9, 0x1a0, UP5 ;  /* 0x000001a009097887 */ /* 0x000fe2000a800000 */
        /* <DEDUP_REMOVED lines=10> */
[----:B--2---:R4:W2:Y:S08]  /*09b0*/  SYNCS.EXCH.64 URZ, [UR8+0x60], UR12 ;  /* 0x0000600c08ff75b2 */ /* 0x0048b00008000100 */
[----:B------:R4:W3:Y:S01]  /*09c0*/  SYNCS.EXCH.64 URZ, [UR8+0x70], UR14 ;  /* 0x0000700e08ff75b2 */ /* 0x0008e20008000100 */
[----:B------:R4:W1:Y:S01]  /*09d0*/  SYNCS.EXCH.64 URZ, [UR8+0x68], UR12 ;  /* 0x0000680c08ff75b2 */ /* 0x0008620008000100 */
[----:B------:R4:W1:Y:S02]  /*09e0*/  SYNCS.EXCH.64 URZ, [UR8+0x78], UR14 ;  /* 0x0000780e08ff75b2 */ /* 0x0008640008000100 */
[----:B----4-:R-:W-:Y:S01]  /*09f0*/  NOP ;  /* 0x0000000000007918 */ /* 0x010fe20000000000 */
.L_x_12:
[----:B------:R-:W4:Y:S01]  /*0a00*/  SHFL.IDX PT, R0, R173, RZ, 0x1f ;  /* 0x00001fffad007589 */ /* 0x000f2200000e0000 */
[----:B------:R-:W-:Y:S01]  /*0a10*/  NOP ;  /* 0x0000000000007918 */ /* 0x000fe20000000000 */
[----:B----4-:R-:W-:-:S13]  /*0a20*/  ISETP.NE.AND P0, PT, R0, 0x5, PT ;  /* 0x000000050000780c */ /* 0x010fda0003f05270 */
[----:B------:R-:W-:Y:S05]  /*0a30*/  @P0 BRA `(.L_x_13) ;  /* 0x0000000000540947 */ /* 0x000fea0003800000 */
[----:B--2---:R-:W-:Y:S01]  /*0a40*/  UMOV UR9, 0x400 ;  /* 0x0000040000097882 */ /* 0x004fe20000000000 */
        /* <DEDUP_REMOVED lines=14> */
[----:B------:R4:W1:Y:S01]  /*0b30*/  SYNCS.EXCH.64 URZ, [UR9+0xa8], UR14 ;  /* 0x0000a80e09ff75b2 */ /* 0x0008620008000100 */
[----:B------:R4:W1:Y:S01]  /*0b40*/  SYNCS.EXCH.64 URZ, [UR9+0x90], UR12 ;  /* 0x0000900c09ff75b2 */ /* 0x0008620008000100 */
[----:B------:R4:W1:Y:S01]  /*0b50*/  SYNCS.EXCH.64 URZ, [UR9+0xb0], UR14 ;  /* 0x0000b00e09ff75b2 */ /* 0x0008620008000100 */
[----:B------:R4:W1:Y:S01]  /*0b60*/  SYNCS.EXCH.64 URZ, [UR9+0x98], UR12 ;  /* 0x0000980c09ff75b2 */ /* 0x0008620008000100 */
[----:B------:R4:W1:Y:S02]  /*0b70*/  SYNCS.EXCH.64 URZ, [UR9+0xb8], UR14 ;  /* 0x0000b80e09ff75b2 */ /* 0x0008640008000100 */
[----:B----4-:R-:W-:Y:S01]  /*0b80*/  NOP ;  /* 0x0000000000007918 */ /* 0x010fe20000000000 */
.L_x_13:
[----:B------:R-:W4:Y:S01]  /*0b90*/  SHFL.IDX PT, R0, R173, RZ, 0x1f ;  /* 0x00001fffad007589 */ /* 0x000f2200000e0000 */
[----:B------:R-:W-:Y:S01]  /*0ba0*/  ISETP.NE.OR P1, PT, RZ, UR10, !P1 ;  /* 0x0000000aff007c0c */ /* 0x000fe2000cf25670 */
        /* <DEDUP_REMOVED lines=12> */
[----:B------:R4:W3:Y:S01]  /*0c70*/  SYNCS.EXCH.64 URZ, [UR8+0xd0], UR12 ;  /* 0x0000d00c08ff75b2 */ /* 0x0008e20008000100 */
[----:B------:R4:W1:Y:S01]  /*0c80*/  SYNCS.EXCH.64 URZ, [UR8+0xc8], UR12 ;  /* 0x0000c80c08ff75b2 */ /* 0x0008620008000100 */
[----:B------:R4:W1:Y:S02]  /*0c90*/  SYNCS.EXCH.64 URZ, [UR8+0xd8], UR12 ;  /* 0x0000d80c08ff75b2 */ /* 0x0008640008000100 */
[----:B----4-:R-:W-:Y:S01]  /*0ca0*/  NOP ;  /* 0x0000000000007918 */ /* 0x010fe20000000000 */
.L_x_14:
[----:B------:R-:W-:Y:S01]  /*0cb0*/  VOTEU.ALL UP1, P1 ;  /* 0x0000000000ff7886 */ /* 0x000fe20000820000 */
[----:B---3--:R-:W3:Y:S01]  /*0cc0*/  LDCU UR8, c[0x0][0x36c] ;  /* 0x00006d80ff0877ac */ /* 0x008ee20008000800 */
[----:B------:R-:W-:Y:S01]  /*0cd0*/  NOP ;  /* 0x0000000000007918 */ /* 0x000fe20000000000 */
[----:B------:R-:W-:Y:S01]  /*0ce0*/  LOP3.LUT R10, R189, 0x1f, RZ, 0xc0, !PT ;  /* 0x0000001fbd0a7812 */ /* 0x000fe200078ec0ff */
[----:B--2---:R-:W-:Y:S01]  /*0cf0*/  UMOV UR12, 0x20 ;  /* 0x00000020000c7882 */ /* 0x004fe20000000000 */
[----:B------:R-:W-:Y:S01]  /*0d00*/  @!UP1 UMOV UR6, 0x400 ;  /* 0x0000040000069882 */ /* 0x000fe20000000000 */
[----:B------:R-:W-:-:S04]  /*0d10*/  @!UP1 UIADD3 UR12, UPT, UPT, -UR12, 0x100000, URZ ;  /* 0x001000000c0c9890 */ /* 0x000fc8000fffe1ff */
[----:B------:R-:W-:Y:S02]  /*0d20*/  @!UP1 USHF.L.U32 UR13, UR12, 0xb, URZ ;  /* 0x0000000b0c0d9899 */ /* 0x000fe400080006ff */
[----:B------:R-:W-:Y:S02]  /*0d30*/  @!UP1 USHF.L.U32 UR12, UR12, 0x1, URZ ;  /* 0x000000010c0c9899 */ /* 0x000fe400080006ff */
[----:B------:R-:W-:Y:S01]  /*0d40*/  @!UP1 ULEA UR6, UR37, UR6, 0x18 ;  /* 0x0000000625069291 */ /* 0x000fe2000f8ec0ff */
[----:B------:R-:W-:Y:S01]  /*0d50*/  VOTEU.ALL UP1, P1 ;  /* 0x0000000000ff7886 */ /* 0x000fe20000820000 */
[----:B------:R-:W-:Y:S01]  /*0d60*/  UISETP.NE.AND UP4, UPT, UR10, URZ, UPT ;  /* 0x000000ff0a00728c */ /* 0x000fe2000bf85270 */
[----:B------:R-:W2:Y:S09]  /*0d70*/  FENCE.VIEW.ASYNC.S ;  /* 0x00000000000073c6 */ /* 0x000eb20000000000 */
[----:B--2---:R2:W4:Y:S01]  /*0d80*/  @!UP1 SYNCS.EXCH.64 URZ, [UR6+0xe0], UR12 ;  /* 0x0000e00c06ff95b2 */ /* 0x0045220008000100 */
[----:B---3--:R-:W-:-:S09]  /*0d90*/  UISETP.EQ.U32.AND UP1, UPT, UR8, 0x1, UPT ;  /* 0x000000010800788c */ /* 0x008fd2000bf22070 */
[----:B------:R-:W-:Y:S05]  /*0da0*/  BRA.U !UP1, `(.L_x_15) ;  /* 0x0000000109087547 */ /* 0x000fea000b800000 */
[----:B-1--4-:R-:W-:Y:S01]  /*0db0*/  UCGABAR_ARV ;  /* 0x00000000000079c7 */ /* 0x012fe20008000000 */
[----:B------:R-:W-:Y:S05]  /*0dc0*/  BRA `(.L_x_16) ;  /* 0x0000000000047947 */ /* 0x000fea0003800000 */
.L_x_15:
[----:B-1--4-:R-:W-:Y:S01]  /*0dd0*/  NOP ;  /* 0x0000000000007918 */ /* 0x012fe20000000000 */
.L_x_16:
[----:B------:R-:W1:Y:S01]  /*0de0*/  S2R R20, SR_CTAID.Y ;  /* 0x0000000000147919 */ /* 0x000e620000002600 */
[----:B------:R-:W-:-:S05]  /*0df0*/  CS2R.32 R170, SR_CgaSize ;  /* 0x0000000000aa7805 */ /* 0x000fca0000008a00 */
[----:B------:R-:W-:-:S05]  /*0e00*/  IMAD R170, R170, -0xa0, RZ ;  /* 0xffffff60aaaa7824 */ /* 0x000fca00078e02ff */
[----:B--2---:R-:W-:-:S14]  /*0e10*/  R2UR UR6, R170 ;  /* 0x00000000aa0672ca */ /* 0x004fdc00000e0000 */
[----:B------:R-:W2:Y:S01]  /*0e20*/  LDCU UR6, c[0x0][UR6+0x2b4] ;  /* 0x00005680060677ac */ /* 0x000ea20008000800 */
[----:B------:R-:W-:-:S05]  /*0e30*/  CS2R.32 R0, SR_CgaSize ;  /* 0x0000000000007805 */ /* 0x000fca0000008a00 */
[----:B------:R-:W-:-:S06]  /*0e40*/  IMAD R0, R0, -0xa0, RZ ;  /* 0xffffff6000007824 */ /* 0x000fcc00078e02ff */
[----:B------:R-:W3:Y:S01]  /*0e50*/  LDC R0, c[0x0][R0+0x2a4] ;  /* 0x0000a90000007b82 */ /* 0x000ee20000000800 */
[----:B------:R-:W-:Y:S01]  /*0e60*/  PRMT R8, RZ, 0x7610, R8 ;  /* 0x00007610ff087816 */ /* 0x000fe20000000008 */
[----:B------:R-:W4:Y:S01]  /*0e70*/  S2R R11, SR_CTAID.X ;  /* 0x00000000000b7919 */ /* 0x000f220000002500 */
[----:B------:R-:W-:-:S05]  /*0e80*/  CS2R.32 R170, SR_CgaSize ;  /* 0x0000000000aa7805 */ /* 0x000fca0000008a00 */
[----:B------:R-:W-:-:S05]  /*0e90*/  IMAD R170, R170, -0xa0, RZ ;  /* 0xffffff60aaaa7824 */ /* 0x000fca00078e02ff */
[----:B------:R-:W-:-:S14]  /*0ea0*/  R2UR UR8, R170 ;  /* 0x00000000aa0872ca */ /* 0x000fdc00000e0000 */
[----:B------:R-:W3:Y:S01]  /*0eb0*/  LDCU UR8, c[0x0][UR8+0x2b0] ;  /* 0x00005600080877ac */ /* 0x000ee20008000800 */
[----:B------:R-:W-:Y:S01]  /*0ec0*/  UISETP.NE.AND UP2, UPT, UR10, 0x2, UPT ;  /* 0x000000020a00788c */ /* 0x000fe2000bf45270 */
[----:B------:R-:W2:Y:S01]  /*0ed0*/  LDC R9, c[0x0][0xb24] ;  /* 0x0002c900ff097b82 */ /* 0x000ea20000000800 */
[----:B------:R-:W-:-:S05]  /*0ee0*/  CS2R.32 R2, SR_CgaSize ;  /* 0x0000000000027805 */ /* 0x000fca0000008a00 */
[----:B------:R-:W-:-:S06]  /*0ef0*/  IMAD R2, R2, -0xa0, RZ ;  /* 0xffffff6002027824 */ /* 0x000fcc00078e02ff */
[----:B------:R-:W3:Y:S08]  /*0f00*/  LDC R2, c[0x0][R2+0x2a0] ;  /* 0x0000a80002027b82 */ /* 0x000ef00000000800 */
[----:B------:R-:W3:Y:S01]  /*0f10*/  LDC R72, c[0x0][0xb24] ;  /* 0x0002c900ff487b82 */ /* 0x000ee20000000800 */
[----:B-1----:R-:W-:-:S07]  /*0f20*/  I2FP.F32.U32 R3, R20 ;  /* 0x0000001400037245 */ /* 0x002fce0000201000 */
[----:B------:R-:W1:Y:S01]  /*0f30*/  S2UR UR36, SR_CTAID.Z ;  /* 0x00000000002479c3 */ /* 0x000e620000002700 */
[----:B--2---:R-:W-:Y:S01]  /*0f40*/  ISETP.GE.AND P0, PT, R9, 0x1, PT ;  /* 0x000000010900780c */ /* 0x004fe20003f06270 */
[----:B----4-:R-:W-:Y:S01]  /*0f50*/  IMAD.MOV.U32 R21, RZ, RZ, R11 ;  /* 0x000000ffff157224 */ /* 0x010fe200078e000b */
[----:B------:R-:W-:Y:S01]  /*0f60*/  I2FP.F32.U32 R4, R11 ;  /* 0x0000000b00047245 */ /* 0x000fe20000201000 */
[----:B------:R-:W-:Y:S01]  /*0f70*/  FMUL R3, R3, UR6 ;  /* 0x0000000603037c20 */ /* 0x000fe20008400000 */
[----:B------:R-:W2:Y:S03]  /*0f80*/  LDCU UR6, c[0x0][0xb30] ;  /* 0x00016600ff0677ac */ /* 0x000ea60008000800 */
[----:B---3--:R-:W-:Y:S01]  /*0f90*/  FMUL R4, R4, UR8 ;  /* 0x0000000804047c20 */ /* 0x008fe20008400000 */
[----:B------:R-:W3:Y:S08]  /*0fa0*/  F2I.U32.TRUNC.NTZ R147, R3 ;  /* 0x0000000300937305 */ /* 0x000ef0000020f000 */
[----:B------:R-:W4:Y:S01]  /*0fb0*/  F2I.U32.TRUNC.NTZ R170, R4 ;  /* 0x0000000400aa7305 */ /* 0x000f22000020f000 */
[----:B--2---:R-:W-:Y:S01]  /*0fc0*/  UISETP.NE.AND UP3, UPT, UR6, 0x1, UPT ;  /* 0x000000010600788c */ /* 0x004fe2000bf65270 */
[----:B---3--:R-:W-:-:S05]  /*0fd0*/  IADD3 R147, PT, PT, -R147, RZ, RZ ;  /* 0x000000ff93937210 */ /* 0x008fca0007ffe1ff */
[----:B------:R-:W-:Y:S01]  /*0fe0*/  IMAD R147, R0, R147, R20 ;  /* 0x0000009300937224 */ /* 0x000fe200078e0214 */
[----:B------:R-:W-:Y:S01]  /*0ff0*/  PRMT R0, RZ, 0x7610, R0 ;  /* 0x00007610ff007816 */ /* 0x000fe20000000000 */
[----:B----4-:R-:W-:-:S04]  /*1000*/  IMAD.MOV R170, RZ, RZ, -R170 ;  /* 0x000000ffffaa7224 */ /* 0x010fc800078e0aaa */
[----:B------:R-:W-:Y:S01]  /*1010*/  IMAD R170, R2, R170, R11 ;  /* 0x000000aa02aa7224 */ /* 0x000fe200078e020b */
[----:B-1----:R-:W-:Y:S06]  /*1020*/  BRA.U UP4, `(.L_x_17) ;  /* 0x0000000104247547 */ /* 0x002fec000b800000 */
[----:B------:R-:W-:Y:S01]  /*1030*/  ISETP.NE.AND P1, PT, R147, RZ, PT ;  /* 0x000000ff9300720c */ /* 0x000fe20003f25270 */
[----:B------:R-:W-:Y:S01]  /*1040*/  IMAD.MOV.U32 R0, RZ, RZ, 0x3 ;  /* 0x00000003ff007424 */ /* 0x000fe200078e00ff */
[C---:B------:R-:W-:Y:S02]  /*1050*/  LOP3.LUT R3, R170.reuse, 0xfffffffe, RZ, 0xc0, !PT ;  /* 0xfffffffeaa037812 */ /* 0x040fe400078ec0ff */
[----:B------:R-:W-:Y:S02]  /*1060*/  ISETP.LT.U32.OR P1, PT, R170, 0x2, !P1 ;  /* 0x00000002aa00780c */ /* 0x000fe40004f21470 */
[----:B------:R-:W-:Y:S02]  /*1070*/  SHF.L.U32 R0, R0, R3, RZ ;  /* 0x0000000300007219 */ /* 0x000fe400000006ff */
[----:B------:R-:W-:Y:S02]  /*1080*/  SEL R5, RZ, 0x1, !P1 ;  /* 0x00000001ff057807 */ /* 0x000fe40004800000 */
[----:B------:R-:W-:-:S05]  /*1090*/  SEL R2, RZ, 0x2, !P1 ;  /* 0x00000002ff027807 */ /* 0x000fca0004800000 */
[----:B------:R-:W-:-:S05]  /*10a0*/  IMAD.IADD R2, R5, 0x1, R2 ;  /* 0x0000000105027824 */ /* 0x000fca00078e0202 */
[----:B------:R-:W-:Y:S02]  /*10b0*/  PRMT R8, R2, 0x7610, R8 ;  /* 0x0000761002087816 */ /* 0x000fe40000000008 */
.L_x_17:
[----:B------:R-:W-:Y:S05]  /*10c0*/  @!P0 BRA `(.L_x_18) ;  /* 0x0000000000b88947 */ /* 0x000fea0003800000 */
[----:B------:R-:W1:Y:S01]  /*10d0*/  LDC.64 R4, c[0x0][0xb18] ;  /* 0x0002c600ff047b82 */ /* 0x000e620000000a00 */
[----:B------:R-:W-:-:S07]  /*10e0*/  ISETP.NE.AND P0, PT, R9, 0x1, PT ;  /* 0x000000010900780c */ /* 0x000fce0003f05270 */
[----:B------:R-:W2:Y:S08]  /*10f0*/  LDC R14, c[0x0][0xb0c] ;  /* 0x0002c300ff0e7b82 */ /* 0x000eb00000000800 */
[----:B------:R-:W3:Y:S08]  /*1100*/  LDC R13, c[0x0][0x370] ;  /* 0x0000dc00ff0d7b82 */ /* 0x000ef00000000800 */
[----:B------:R-:W4:Y:S01]  /*1110*/  LDC R16, c[0x0][0x374] ;  /* 0x0000dd00ff107b82 */ /* 0x000f220000000800 */
[----:B-1----:R-:W-:-:S07]  /*1120*/  ISETP.NE.AND P1, PT, R4, 0x1, PT ;  /* 0x000000010400780c */ /* 0x002fce0003f25270 */
[----:B------:R-:W3:Y:S01]  /*1130*/  LDC.64 R6, c[0x0][0xb10] ;  /* 0x0002c400ff067b82 */ /* 0x000ee20000000a00 */
[----:B--2---:R-:W-:-:S07]  /*1140*/  ISETP.NE.AND P2, PT, R14, 0x1, PT ;  /* 0x000000010e00780c */ /* 0x004fce0003f45270 */
[----:B------:R-:W1:Y:S08]  /*1150*/  LDC R12, c[0x0][0xb20] ;  /* 0x0002c800ff0c7b82 */ /* 0x000e700000000800 */
[----:B------:R-:W2:Y:S01]  /*1160*/  LDC.64 R2, c[0x0][0xb28] ;  /* 0x0002ca00ff027b82 */ /* 0x000ea20000000a00 */
[----:B----4-:R-:W-:-:S04]  /*1170*/  IMAD.HI.U32 R15, R16, R5, RZ ;  /* 0x00000005100f7227 */ /* 0x010fc800078e00ff */
[----:B------:R-:W-:-:S04]  /*1180*/  IMAD.HI.U32 R5, R20, R5, RZ ;  /* 0x0000000514057227 */ /* 0x000fc800078e00ff */
[----:B---3--:R-:W-:-:S04]  /*1190*/  IMAD.HI.U32 R18, R13, R6, RZ ;  /* 0x000000060d127227 */ /* 0x008fc800078e00ff */
[C---:B------:R-:W-:Y:S01]  /*11a0*/  IMAD.HI.U32 R22, R11.reuse, R6, RZ ;  /* 0x000000060b167227 */ /* 0x040fe200078e00ff */
[-C--:B------:R-:W-:Y:S02]  /*11b0*/  @P2 SHF.R.U32.HI R13, RZ, R7.reuse, R18 ;  /* 0x00000007ff0d2219 */ /* 0x080fe40000011612 */
[-C--:B-1----:R-:W-:Y:S02]  /*11c0*/  @P1 SHF.R.U32.HI R16, RZ, R12.reuse, R15 ;  /* 0x0000000cff101219 */ /* 0x082fe4000001160f */
[----:B------:R-:W-:Y:S02]  /*11d0*/  SHF.R.U32.HI R5, RZ, R12, R5 ;  /* 0x0000000cff057219 */ /* 0x000fe40000011605 */
[----:B------:R-:W-:Y:S02]  /*11e0*/  SHF.R.U32.HI R22, RZ, R7, R22 ;  /* 0x00000007ff167219 */ /* 0x000fe40000011616 */
[----:B------:R-:W-:Y:S01]  /*11f0*/  SEL R5, R20, R5, !P1 ;  /* 0x0000000514057207 */ /* 0x000fe20004800000 */
[----:B--2---:R-:W-:Y:S01]  /*1200*/  IMAD.HI.U32 R18, R16, R2, RZ ;  /* 0x0000000210127227 */ /* 0x004fe200078e00ff */
[----:B------:R-:W-:-:S02]  /*1210*/  SEL R21, R11, R22, !P2 ;  /* 0x000000160b157207 */ /* 0x000fc40005000000 */
[----:B------:R-:W-:Y:S01]  /*1220*/  IADD3 R7, PT, PT, -R5, RZ, RZ ;  /* 0x000000ff05077210 */ /* 0x000fe20007ffe1ff */
[----:B------:R-:W-:Y:S01]  /*1230*/  IMAD.HI.U32 R6, R13, R2, RZ ;  /* 0x000000020d067227 */ /* 0x000fe200078e00ff */
[----:B------:R-:W-:-:S03]  /*1240*/  @P0 SHF.R.U32.HI R16, RZ, R3, R18 ;  /* 0x00000003ff100219 */ /* 0x000fc60000011612 */
[----:B------:R-:W-:Y:S01]  /*1250*/  IMAD R7, R4, R7, R20 ;  /* 0x0000000704077224 */ /* 0x000fe200078e0214 */
[----:B------:R-:W-:Y:S01]  /*1260*/  @P0 SHF.R.U32.HI R13, RZ, R3, R6 ;  /* 0x00000003ff0d0219 */ /* 0x000fe20000011606 */
[----:B------:R-:W-:-:S04]  /*1270*/  IMAD R16, R16, R9, RZ ;  /* 0x0000000910107224 */ /* 0x000fc800078e02ff */
[----:B------:R-:W-:Y:S01]  /*1280*/  IMAD R6, R13, R9, RZ ;  /* 0x000000090d067224 */ /* 0x000fe200078e02ff */
[----:B------:R-:W-:-:S04]  /*1290*/  ISETP.GE.AND P1, PT, R5, R16, PT ;  /* 0x000000100500720c */ /* 0x000fc80003f26270 */
[----:B------:R-:W-:Y:S01]  /*12a0*/  ISETP.GE.OR P1, PT, R21, R6, P1 ;  /* 0x000000061500720c */ /* 0x000fe20000f26670 */
[----:B------:R-:W-:-:S05]  /*12b0*/  IMAD.HI.U32 R6, R5, R2, RZ ;  /* 0x0000000205067227 */ /* 0x000fca00078e00ff */
[----:B------:R-:W-:-:S04]  /*12c0*/  SHF.R.U32.HI R6, RZ, R3, R6 ;  /* 0x00000003ff067219 */ /* 0x000fc80000011606 */
[----:B------:R-:W-:-:S03]  /*12d0*/  SEL R6, R5, R6, !P0 ;  /* 0x0000000605067207 */ /* 0x000fc60004000000 */
[----:B------:R-:W-:Y:S01]  /*12e0*/  @!P1 IMAD.HI.U32 R12, R21, R2, RZ ;  /* 0x00000002150c9227 */ /* 0x000fe200078e00ff */
[----:B------:R-:W-:-:S04]  /*12f0*/  IADD3 R2, PT, PT, -R6, RZ, RZ ;  /* 0x000000ff06027210 */ /* 0x000fc80007ffe1ff */
[----:B------:R-:W-:Y:S01]  /*1300*/  @!P1 SHF.R.U32.HI R12, RZ, R3, R12 ;  /* 0x00000003ff0c9219 */ /* 0x000fe2000001160c */
[----:B------:R-:W-:-:S03]  /*1310*/  IMAD R2, R9, R2, R5 ;  /* 0x0000000209027224 */ /* 0x000fc600078e0205 */
[----:B------:R-:W-:-:S05]  /*1320*/  @!P1 SEL R3, R21, R12, !P0 ;  /* 0x0000000c15039207 */ /* 0x000fca0004000000 */
[--C-:B------:R-:W-:Y:S02]  /*1330*/  @!P1 IMAD.IADD R6, R6, 0x1, -R3.reuse ;  /* 0x0000000106069824 */ /* 0x100fe400078e0a03 */
[----:B------:R-:W-:Y:S01]  /*1340*/  @!P1 IMAD R3, R2, R13, R3 ;  /* 0x0000000d02039224 */ /* 0x000fe200078e0203 */
[----:B------:R-:W-:Y:S01]  /*1350*/  IADD3 R2, PT, PT, -R21, RZ, RZ ;  /* 0x000000ff15027210 */ /* 0x000fe20007ffe1ff */
[----:B------:R-:W-:Y:S02]  /*1360*/  @!P1 IMAD R5, R6, R9, R21 ;  /* 0x0000000906059224 */ /* 0x000fe400078e0215 */
[----:B------:R-:W-:Y:S02]  /*1370*/  @!P1 IMAD.MOV.U32 R21, RZ, RZ, R3 ;  /* 0x000000ffff159224 */ /* 0x000fe400078e0003 */
[----:B------:R-:W-:Y:S02]  /*1380*/  IMAD R2, R14, R2, R11 ;  /* 0x000000020e027224 */ /* 0x000fe400078e020b */
[----:B------:R-:W-:-:S02]  /*1390*/  IMAD R20, R5, R4, R7 ;  /* 0x0000000405147224 */ /* 0x000fc400078e0207 */
[----:B------:R-:W-:Y:S02]  /*13a0*/  IMAD R21, R21, R14, R2 ;  /* 0x0000000e15157224 */ /* 0x000fe400078e0202 */
.L_x_18:
[----:B------:R-:W-:Y:S05]  /*13b0*/  BRA.U UP3, `(.L_x_19) ;  /* 0x0000000103407547 */ /* 0x000fea000b800000 */
[----:B------:R-:W1:Y:S08]  /*13c0*/  LDC.64 R4, c[0x0][0xb10] ;  /* 0x0002c400ff047b82 */ /* 0x000e700000000a00 */
[----:B------:R-:W2:Y:S08]  /*13d0*/  LDC.64 R2, c[0x0][0xb18] ;  /* 0x0002c600ff027b82 */ /* 0x000eb00000000a00 */
[----:B------:R-:W3:Y:S08]  /*13e0*/  LDC R6, c[0x0][0xb20] ;  /* 0x0002c800ff067b82 */ /* 0x000ef00000000800 */
[----:B------:R-:W4:Y:S01]  /*13f0*/  LDC R12, c[0x0][0xb0c] ;  /* 0x0002c300ff0c7b82 */ /* 0x000f220000000800 */
[----:B-1----:R-:W-:-:S05]  /*1400*/  IMAD.HI.U32 R4, R21, R4, RZ ;  /* 0x0000000415047227 */ /* 0x002fca00078e00ff */
[----:B------:R-:W-:Y:S01]  /*1410*/  SHF.R.U32.HI R4, RZ, R5, R4 ;  /* 0x00000005ff047219 */ /* 0x000fe20000011604 */
[----:B--2---:R-:W-:Y:S01]  /*1420*/  IMAD.HI.U32 R3, R20, R3, RZ ;  /* 0x0000000314037227 */ /* 0x004fe200078e00ff */
[----:B------:R-:W-:-:S04]  /*1430*/  ISETP.NE.AND P0, PT, R2, 0x1, PT ;  /* 0x000000010200780c */ /* 0x000fc80003f05270 */
[----:B---3--:R-:W-:-:S04]  /*1440*/  SHF.R.U32.HI R3, RZ, R6, R3 ;  /* 0x00000006ff037219 */ /* 0x008fc80000011603 */
[----:B------:R-:W-:Y:S02]  /*1450*/  SEL R3, R20, R3, !P0 ;  /* 0x0000000314037207 */ /* 0x000fe40004000000 */
[----:B----4-:R-:W-:-:S04]  /*1460*/  ISETP.NE.AND P1, PT, R12, 0x1, PT ;  /* 0x000000010c00780c */ /* 0x010fc80003f25270 */
[----:B------:R-:W-:-:S05]  /*1470*/  SEL R6, R21, R4, !P1 ;  /* 0x0000000415067207 */ /* 0x000fca0004800000 */
[----:B------:R-:W-:Y:S02]  /*1480*/  IMAD.IADD R4, R3, 0x1, -R6 ;  /* 0x0000000103047824 */ /* 0x000fe400078e0a06 */
[----:B------:R-:W-:Y:S02]  /*1490*/  IMAD.IADD R3, R6, 0x1, -R3 ;  /* 0x0000000106037824 */ /* 0x000fe400078e0a03 */
[----:B------:R-:W-:Y:S02]  /*14a0*/  IMAD R21, R4, R12, R21 ;  /* 0x0000000c04157224 */ /* 0x000fe400078e0215 */
[----:B------:R-:W-:Y:S02]  /*14b0*/  IMAD R20, R3, R2, R20 ;  /* 0x0000000203147224 */ /* 0x000fe400078e0214 */
.L_x_19:
[----:B------:R-:W-:Y:S05]  /*14c0*/  BRA.U !UP1, `(.L_x_20) ;  /* 0x00000001090c7547 */ /* 0x000fea000b800000 */
[----:B------:R-:W-:Y:S01]  /*14d0*/  UCGABAR_WAIT ;  /* 0x0000000000007dc7 */ /* 0x000fe20008000000 */
[----:B------:R-:W-:Y:S01]  /*14e0*/  CCTL.IVALL ;  /* 0x00000000ff00798f */ /* 0x000fe20002000000 */
[----:B------:R-:W-:Y:S05]  /*14f0*/  BRA `(.L_x_21) ;  /* 0x0000000000047947 */ /* 0x000fea0003800000 */
.L_x_20:
[----:B------:R-:W-:Y:S06]  /*1500*/  BAR.SYNC.DEFER_BLOCKING 0x0 ;  /* 0x0000000000007b1d */ /* 0x000fec0000010000 */
.L_x_21:
[----:B------:R-:W-:Y:S05]  /*1510*/  BRA.U UP2, `(.L_x_22) ;  /* 0x0000001102907547 */ /* 0x000fea000b800000 */
[----:B------:R-:W1:Y:S01]  /*1520*/  LDCU UR15, c[0x0][0x38c] ;  /* 0x00007180ff0f77ac */ /* 0x000e620008000800 */
[----:B------:R-:W2:Y:S01]  /*1530*/  LDC R9, c[0x0][0x370] ;  /* 0x0000dc00ff097b82 */ /* 0x000ea20000000800 */
[C---:B------:R-:W-:Y:S01]  /*1540*/  IMAD.SHL.U32 R17, R11.reuse, 0x40, RZ ;  /* 0x000000400b117824 */ /* 0x040fe200078e00ff */
[----:B------:R-:W-:Y:S01]  /*1550*/  PLOP3.LUT P1, PT, PT, PT, UP5, 0x80, 0x8 ;  /* 0x000000000008781c */ /* 0x000fe20003f2f058 */
[----:B------:R-:W-:Y:S01]  /*1560*/  UISETP.NE.AND UP1, UPT, UR10, URZ, UPT ;  /* 0x000000ff0a00728c */ /* 0x000fe2000bf25270 */
[----:B------:R-:W-:Y:S01]  /*1570*/  ISETP.NE.AND P4, PT, R10, RZ, P5 ;  /* 0x000000ff0a00720c */ /* 0x000fe20002f85270 */
[----:B------:R-:W-:Y:S01]  /*1580*/  IMAD.SHL.U32 R16, R11, 0x80, RZ ;  /* 0x000000800b107824 */ /* 0x000fe200078e00ff */
[----:B------:R-:W-:Y:S01]  /*1590*/  PLOP3.LUT P1, PT, P1, PT, PT, 0x8, 0x80 ;  /* 0x000000000080781c */ /* 0x000fe20000f2e170 */
[----:B------:R-:W-:Y:S01]  /*15a0*/  IMAD.MOV.U32 R15, RZ, RZ, 0x1 ;  /* 0x00000001ff0f7424 */ /* 0x000fe200078e00ff */
[----:B------:R-:W3:Y:S01]  /*15b0*/  LDC R0, c[0x0][0x374] ;  /* 0x0000dd00ff007b82 */ /* 0x000ee20000000800 */
[----:B------:R-:W-:Y:S01]  /*15c0*/  IMAD.MOV.U32 R14, RZ, RZ, RZ ;  /* 0x000000ffff0e7224 */ /* 0x000fe200078e00ff */
[----:B------:R-:W-:Y:S01]  /*15d0*/  CS2R R12, SRZ ;  /* 0x00000000000c7805 */ /* 0x000fe2000001ff00 */
[----:B------:R-:W-:Y:S01]  /*15e0*/  IMAD.MOV.U32 R10, RZ, RZ, 0x1 ;  /* 0x00000001ff0a7424 */ /* 0x000fe200078e00ff */
[----:B------:R-:W-:Y:S01]  /*15f0*/  LOP3.LUT R17, R17, 0x40, RZ, 0xc0, !PT ;  /* 0x0000004011117812 */ /* 0x000fe200078ec0ff */
[----:B------:R-:W4:Y:S01]  /*1600*/  LDCU.64 UR24, c[0x0][0x348] ;  /* 0x00006900ff1877ac */ /* 0x000f220008000a00 */
[----:B-1----:R-:W-:-:S02]  /*1610*/  UIADD3 UR4, UPT, UPT, UR15, 0x7f, URZ ;  /* 0x0000007f0f047890 */ /* 0x002fc4000fffe0ff */
[----:B------:R-:W-:Y:S02]  /*1620*/  USEL UR7, UR7, 0x2, UP1 ;  /* 0x0000000207077887 */ /* 0x000fe40008800000 */
[----:B------:R-:W-:Y:S01]  /*1630*/  USHF.R.S32.HI UR22, URZ, 0x1f, UR4 ;  /* 0x0000001fff167899 */ /* 0x000fe20008011404 */
[----:B------:R-:W-:-:S03]  /*1640*/  UMOV UR13, URZ ;  /* 0x000000ff000d7c82 */ /* 0x000fc60008000000 */
[----:B------:R-:W-:Y:S02]  /*1650*/  ULEA.HI UR22, UR22, UR4, URZ, 0x7 ;  /* 0x0000000416167291 */ /* 0x000fe4000f8f38ff */
[----:B------:R-:W-:Y:S02]  /*1660*/  UIADD3 UR4, UPT, UPT, UR15, -0x1, URZ ;  /* 0xffffffff0f047890 */ /* 0x000fe4000fffe0ff */
[----:B------:R-:W-:Y:S02]  /*1670*/  USHF.R.S32.HI UR22, URZ, 0x7, UR22 ;  /* 0x00000007ff167899 */ /* 0x000fe40008011416 */
[----:B------:R-:W-:Y:S02]  /*1680*/  UISETP.GE.U32.AND UP2, UPT, UR4, -0xff, UPT ;  /* 0xffffff010400788c */ /* 0x000fe4000bf46070 */
[----:B------:R-:W-:Y:S02]  /*1690*/  UISETP.LT.U32.AND UP0, UPT, UR22, 0x3, UPT ;  /* 0x000000031600788c */ /* 0x000fe4000bf01070 */
[----:B------:R-:W-:-:S02]  /*16a0*/  UIADD3 UR15, UPT, UPT, UR15, 0xfe, URZ ;  /* 0x000000fe0f0f7890 */ /* 0x000fc4000fffe0ff */
[----:B------:R-:W-:-:S04]  /*16b0*/  USEL UR21, UR22, 0x3, UP0 ;  /* 0x0000000316157887 */ /* 0x000fc80008000000 */
[----:B------:R-:W-:Y:S02]  /*16c0*/  UIADD3 UR6, UPT, UPT, UR21, -0x1, URZ ;  /* 0xffffffff15067890 */ /* 0x000fe4000fffe0ff */
[----:B------:R-:W-:Y:S02]  /*16d0*/  @UP2 UIADD3 UR6, UPT, UPT, UR21, URZ, URZ ;  /* 0x000000ff15062290 */ /* 0x000fe4000fffe0ff */
[----:B------:R-:W-:Y:S02]  /*16e0*/  UIADD3 UR14, UPT, UPT, UR22, -UR21, URZ ;  /* 0x80000015160e7290 */ /* 0x000fe4000fffe0ff */
[----:B------:R-:W-:Y:S02]  /*16f0*/  UIADD3 UR5, UPT, UPT, UR6, 0x1, URZ ;  /* 0x0000000106057890 */ /* 0x000fe4000fffe0ff */
[----:B--2-4-:R-:W-:-:S12]  /*1700*/  UIADD3 UR6, UPT, UPT, -UR6, URZ, URZ ;  /* 0x000000ff06067290 */ /* 0x014fd8000fffe1ff */
.L_x_42:
[----:B------:R-:W-:Y:S01]  /*1710*/  UISETP.NE.AND UP0, UPT, UR37, URZ, UPT ;  /* 0x000000ff2500728c */ /* 0x000fe2000bf05270 */
[----:B------:R-:W1:Y:S08]  /*1720*/  S2UR UR37, SR_CgaCtaId ;  /* 0x00000000002579c3 */ /* 0x000e700000008800 */
[----:B------:R-:W-:Y:S05]  /*1730*/  BRA.U UP0, `(.L_x_23) ;  /* 0x0000000100347547 */ /* 0x000fea000b800000 */
[----:B------:R-:W2:Y:S01]  /*1740*/  S2R R2, SR_CgaCtaId ;  /* 0x0000000000027919 */ /* 0x000ea20000008800 */
[----:B------:R-:W-:-:S04]  /*1750*/  MOV R3, 0x400 ;  /* 0x0000040000037802 */ /* 0x000fc80000000f00 */
[----:B--2---:R-:W-:Y:S02]  /*1760*/  LEA R3, R2, R3, 0x18 ;  /* 0x0000000302037211 */ /* 0x004fe400078ec0ff */
[----:B------:R-:W-:-:S03]  /*1770*/  SHF.L.U32 R2, R10, 0x1f, RZ ;  /* 0x0000001f0a027819 */ /* 0x000fc600000006ff */
[----:B------:R-:W-:-:S04]  /*1780*/  IMAD R3, R12, 0x8, R3 ;  /* 0x000000080c037824 */ /* 0x000fc800078e0203 */
[----:B------:R-:W2:Y:S02]  /*1790*/  SYNCS.PHASECHK.TRANS64.TRYWAIT P0, [R3+URZ+0xd0], R2 ;  /* 0x0000d002030075a7 */ /* 0x000ea400080011ff */
[----:B--2---:R-:W-:Y:S05]  /*17a0*/  @!P0 BRA `(.L_x_24) ;  /* 0x0000007000588947 */ /* 0x004fea0003800000 */
.L_x_123:
[----:B------:R-:W-:Y:S01]  /*17b0*/  VIADD R12, R12, 0x1 ;  /* 0x000000010c0c7836 */ /* 0x000fe20000000000 */
[----:B------:R2:W-:Y:S04]  /*17c0*/  SYNCS.ARRIVE.TRANS64.A1T0 RZ, [R3+URZ+0xc0], RZ ;  /* 0x0000c0ff03ff79a7 */ /* 0x0005e800081000ff */
[----:B------:R-:W-:-:S04]  /*17d0*/  ISETP.NE.AND P0, PT, R12, 0x2, PT ;  /* 0x000000020c00780c */ /* 0x000fc80003f05270 */
[----:B------:R-:W-:Y:S02]  /*17e0*/  SEL R12, R12, RZ, P0 ;  /* 0x000000ff0c0c7207 */ /* 0x000fe40000000000 */
[----:B--2---:R-:W-:-:S04]  /*17f0*/  SEL R3, RZ, 0x1, P0 ;  /* 0x00000001ff037807 */ /* 0x004fc80000000000 */
[----:B------:R-:W-:-:S07]  /*1800*/  LOP3.LUT R10, R10, R3, RZ, 0x3c, !PT ;  /* 0x000000030a0a7212 */ /* 0x000fce00078e3cff */
.L_x_23:
[----:B------:R-:W-:Y:S01]  /*1810*/  UMOV UR4, 0x400 ;  /* 0x0000040000047882 */ /* 0x000fe20000000000 */
[----:B------:R-:W-:Y:S01]  /*1820*/  LEA.HI R3, R21, R21, RZ, 0x1 ;  /* 0x0000001515037211 */ /* 0x000fe200078f08ff */
[----:B-1----:R-:W-:Y:S01]  /*1830*/  ULEA UR4, UR37, UR4, 0x18 ;  /* 0x0000000425047291 */ /* 0x002fe2000f8ec0ff */
[----:B------:R-:W-:Y:S01]  /*1840*/  SHF.L.U32 R2, R15, 0x1f, RZ ;  /* 0x0000001f0f027819 */ /* 0x000fe200000006ff */
[----:B------:R-:W-:Y:S01]  /*1850*/  UISETP.GE.U32.AND UP0, UPT, UR15, 0xff, UPT ;  /* 0x000000ff0f00788c */ /* 0x000fe2000bf06070 */
[----:B------:R-:W-:Y:S01]  /*1860*/  R2UR UR35, R16 ;  /* 0x00000000102372ca */ /* 0x000fe200000e0000 */
[----:B------:R-:W-:Y:S01]  /*1870*/  ULEA UR8, UR13, UR4, 0x3 ;  /* 0x000000040d087291 */ /* 0x000fe2000f8e18ff */
[----:B------:R-:W-:Y:S01]  /*1880*/  IMAD.SHL.U32 R3, R3, 0x80, RZ ;  /* 0x0000008003037824 */ /* 0x000fe200078e00ff */
[----:B------:R-:W-:Y:S01]  /*1890*/  R2UR UR11, R17 ;  /* 0x00000000110b72ca */ /* 0x000fe200000e0000 */
[----:B------:R-:W-:-:S03]  /*18a0*/  UMOV UR23, URZ ;  /* 0x000000ff00177c82 */ /* 0x000fc60008000000 */
[----:B------:R-:W-:-:S03]  /*18b0*/  LOP3.LUT R3, R3, 0xffffff00, RZ, 0xc0, !PT ;  /* 0xffffff0003037812 */ /* 0x000fc600078ec0ff */
[----:B------:R1:W2:Y:S01]  /*18c0*/  SYNCS.PHASECHK.TRANS64.TRYWAIT P0, [UR8+0x18], R2 ;  /* 0x00001802ff0075a7 */ /* 0x0002a20008001108 */
[----:B------:R-:W-:Y:S02]  /*18d0*/  R2UR UR9, R3 ;  /* 0x00000000030972ca */ /* 0x000fe400000e0000 */
[----:B------:R-:W-:-:S11]  /*18e0*/  R2UR UR8, R20 ;  /* 0x00000000140872ca */ /* 0x000fd600000e0000 */
[----:B------:R-:W-:Y:S02]  /*18f0*/  ULOP3.LUT UR35, UR9, 0x80, UR35, 0xf8, !UPT ;  /* 0x0000008009237892 */ /* 0x000fe4000f8ef823 */
[----:B------:R-:W-:Y:S01]  /*1900*/  ULEA UR11, UR8, UR11, 0x7 ;  /* 0x0000000b080b7291 */ /* 0x000fe2000f8e38ff */
[----:B------:R-:W-:Y:S11]  /*1910*/  BRA.U !UP0, `(.L_x_25) ;  /* 0x0000000108c07547 */ /* 0x000ff6000b800000 */
[----:B------:R-:W-:Y:S01]  /*1920*/  UMOV UR16, UR6 ;  /* 0x0000000600107c82 */ /* 0x000fe20008000000 */
[----:B------:R-:W-:Y:S01]  /*1930*/  UMOV UR17, UR13 ;  /* 0x0000000d00117c82 */ /* 0x000fe20008000000 */
[----:B------:R-:W-:-:S05]  /*1940*/  UMOV UR34, URZ ;  /* 0x000000ff00227c82 */ /* 0x000fca0008000000 */
.L_x_31:
[----:B------:R-:W-:Y:S01]  /*1950*/  ULEA UR33, UR17, UR4, 0x3 ;  /* 0x0000000411217291 */ /* 0x000fe2000f8e18ff */
[----:B------:R-:W-:Y:S01]  /*1960*/  @P5 MOV R3, 0xc000 ;  /* 0x0000c00000035802 */ /* 0x000fe20000000f00 */
[----:B-12-4-:R-:W-:Y:S10]  /*1970*/  @P0 BRA `(.L_x_26) ;  /* 0x00000000000c0947 */ /* 0x016ff40003800000 */
[----:B------:R-:W-:-:S04]  /*1980*/  SHF.L.U32 R5, R15, 0x1f, RZ ;  /* 0x0000001f0f057819 */ /* 0x000fc800000006ff */
[----:B------:R-:W2:Y:S02]  /*1990*/  SYNCS.PHASECHK.TRANS64.TRYWAIT P0, [UR33+0x18], R5 ;  /* 0x00001805ff0075a7 */ /* 0x000ea40008001121 */
[----:B--2---:R-:W-:Y:S05]  /*19a0*/  @!P0 BRA `(.L_x_27) ;  /* 0x0000006c00ec8947 */ /* 0x004fea0003800000 */
.L_x_26:
[----:B------:R2:W-:Y:S01]  /*19b0*/  @P5 SYNCS.ARRIVE.TRANS64 RZ, [UR33], R3 ;  /* 0x00000003ffff59a7 */ /* 0x0005e20008000021 */
[----:B------:R-:W-:Y:S02]  /*19c0*/  ULOP3.LUT UR8, UR7, 0x2, URZ, 0xfc, !UPT ;  /* 0x0000000207087892 */ /* 0x000fe4000f8efcff */
[----:B------:R-:W-:Y:S02]  /*19d0*/  UIADD3 UR16, UPT, UPT, UR16, 0x1, URZ ;  /* 0x0000000110107890 */ /* 0x000fe4000fffe0ff */
[----:B------:R-:W-:Y:S02]  /*19e0*/  UISETP.NE.AND UP0, UPT, UR8, 0x2, UPT ;  /* 0x000000020800788c */ /* 0x000fe4000bf05270 */
[----:B------:R-:W-:-:S07]  /*19f0*/  UISETP.NE.AND UP2, UPT, UR16, 0x1, UPT ;  /* 0x000000011000788c */ /* 0x000fce000bf45270 */
[----:B------:R-:W-:Y:S05]  /*1a00*/  BRA.U UP0, `(.L_x_28) ;  /* 0x0000000100047547 */ /* 0x000fea000b800000 */
[----:B------:R-:W-:Y:S05]  /*1a10*/  BPT.TRAP 0x1 ;  /* 0x000000040000795c */ /* 0x000fea0000300000 */
.L_x_28:
[----:B------:R-:W-:Y:S04]  /*1a20*/  BSSY.RECONVERGENT B0, `(.L_x_29) ;  /* 0x0000003000007945 */ /* 0x000fe80003800200 */
[----:B------:R-:W-:Y:S05]  /*1a30*/  @!P4 BRA `(.L_x_30) ;  /* 0x000000000004c947 */ /* 0x000fea0003800000 */
[----:B------:R-:W-:Y:S05]  /*1a40*/  BPT.TRAP 0x1 ;  /* 0x000000040000795c */ /* 0x000fea0000300000 */
.L_x_30:
[----:B------:R-:W-:Y:S05]  /*1a50*/  BSYNC.RECONVERGENT B0 ;  /* 0x0000000000007941 */ /* 0x000fea0003800200 */
.L_x_29:
[----:B------:R-:W-:Y:S02]  /*1a60*/  UIADD3 UR13, UPT, UPT, UR17, 0x1, URZ ;  /* 0x00000001110d7890 */ /* 0x000fe4000fffe0ff */
[----:B------:R-:W-:Y:S02]  /*1a70*/  ULEA UR32, UR17, UR4, 0xe ;  /* 0x0000000411207291 */ /* 0x000fe4000f8e70ff */
[----:B------:R-:W-:Y:S02]  /*1a80*/  UISETP.NE.AND UP0, UPT, UR13, 0x3, UPT ;  /* 0x000000030d00788c */ /* 0x000fe4000bf05270 */
[----:B------:R-:W-:Y:S02]  /*1a90*/  UIADD3 UR28, UP1, UPT, UR24, 0x80, URZ ;  /* 0x00000080181c7890 */ /* 0x000fe4000ff3e0ff */
[----:B------:R-:W-:Y:S02]  /*1aa0*/  USEL UR9, URZ, 0x1, UP0 ;  /* 0x00000001ff097887 */ /* 0x000fe40008000000 */
[----:B------:R-:W-:-:S02]  /*1ab0*/  USEL UR13, UR13, URZ, UP0 ;  /* 0x000000ff0d0d7287 */ /* 0x000fc40008000000 */
[----:B------:R-:W-:Y:S02]  /*1ac0*/  UIADD3 UR26, UP0, UPT, UR24, 0x180, URZ ;  /* 0x00000180181a7890 */ /* 0x000fe4000ff1e0ff */
[----:B------:R-:W-:Y:S01]  /*1ad0*/  ULEA UR8, UR13, UR4, 0x3 ;  /* 0x000000040d087291 */ /* 0x000fe2000f8e18ff */
[----:B------:R-:W-:Y:S01]  /*1ae0*/  LOP3.LUT R15, R15, UR9, RZ, 0x3c, !PT ;  /* 0x000000090f0f7c12 */ /* 0x000fe2000f8e3cff */
[----:B------:R-:W-:Y:S02]  /*1af0*/  ULOP3.LUT UR33, UR33, 0xfefffff8, URZ, 0xc0, !UPT ;  /* 0xfefffff821217892 */ /* 0x000fe4000f8ec0ff */
[----:B------:R-:W-:Y:S01]  /*1b00*/  UIADD3.X UR29, UPT, UPT, URZ, UR25, URZ, UP1, !UPT ;  /* 0x00000019ff1d7290 */ /* 0x000fe20008ffe4ff */
[----:B-1----:R-:W-:Y:S01]  /*1b10*/  SHF.L.U32 R2, R15, 0x1f, RZ ;  /* 0x0000001f0f027819 */ /* 0x002fe200000006ff */
[----:B------:R-:W-:Y:S02]  /*1b20*/  UIADD3 UR32, UPT, UPT, UR32, 0x8400, URZ ;  /* 0x0000840020207890 */ /* 0x000fe4000fffe0ff */
[----:B------:R-:W-:Y:S01]  /*1b30*/  UIADD3.X UR27, UPT, UPT, URZ, UR25, URZ, UP0, !UPT ;  /* 0x00000019ff1b7290 */ /* 0x000fe200087fe4ff */
[----:B------:R4:W1:Y:S01]  /*1b40*/  SYNCS.PHASECHK.TRANS64.TRYWAIT P0, [UR8+0x18], R2 ;  /* 0x00001802ff0075a7 */ /* 0x0008620008001108 */
[----:B------:R-:W-:Y:S01]  /*1b50*/  ULEA UR8, UR17, UR4, 0xd ;  /* 0x0000000411087291 */ /* 0x000fe2000f8e68ff */
[----:B------:R-:W-:Y:S01]  /*1b60*/  UMOV UR18, 0x0 ;  /* 0x0000000000127882 */ /* 0x000fe20000000000 */
[----:B------:R-:W-:-:S02]  /*1b70*/  UMOV UR19, 0x10000000 ;  /* 0x1000000000137882 */ /* 0x000fc40000000000 */
[----:B------:R-:W-:Y:S01]  /*1b80*/  UIADD3 UR8, UPT, UPT, UR8, 0x14400, URZ ;  /* 0x0001440008087890 */ /* 0x000fe2000fffe0ff */
[----:B------:R2:W-:Y:S01]  /*1b90*/  UTMALDG.3D.2CTA [UR32], [UR28], desc[UR18] ;  /* 0x000012201c0075b4 */ /* 0x0005e20008211000 */
[----:B------:R-:W-:Y:S01]  /*1ba0*/  UMOV UR10, UR34 ;  /* 0x00000022000a7c82 */ /* 0x000fe20008000000 */
[----:B------:R-:W-:Y:S01]  /*1bb0*/  UMOV UR12, UR36 ;  /* 0x00000024000c7c82 */ /* 0x000fe20008000000 */
[----:B------:R-:W-:Y:S01]  /*1bc0*/  UMOV UR9, UR33 ;  /* 0x0000002100097c82 */ /* 0x000fe20008000000 */
[----:B------:R-:W-:Y:S01]  /*1bd0*/  UMOV UR23, UR5 ;  /* 0x0000000500177c82 */ /* 0x000fe20008000000 */
[----:B------:R-:W-:-:S03]  /*1be0*/  UMOV UR17, UR13 ;  /* 0x0000000d00117c82 */ /* 0x000fc60008000000 */
[----:B------:R4:W-:Y:S01]  /*1bf0*/  UTMALDG.3D.2CTA [UR8], [UR26], desc[UR18] ;  /* 0x000012081a0075b4 */ /* 0x0009e20008211000 */
[----:B--2---:R-:W-:Y:S01]  /*1c00*/  UIADD3 UR34, UPT, UPT, UR34, 0x80, URZ ;  /* 0x0000008022227890 */ /* 0x004fe2000fffe0ff */
[----:B------:R-:W-:Y:S11]  /*1c10*/  BRA.U UP2, `(.L_x_31) ;  /* 0xfffffffd024c7547 */ /* 0x000ff6000b83ffff */
.L_x_25:
[----:B----4-:R-:W-:Y:S01]  /*1c20*/  ULEA UR8, UR13, UR4, 0x3 ;  /* 0x000000040d087291 */ /* 0x010fe2000f8e18ff */
[----:B-1----:R-:W-:Y:S01]  /*1c30*/  SHF.L.U32 R2, R15, 0x1f, RZ ;  /* 0x0000001f0f027819 */ /* 0x002fe200000006ff */
[----:B------:R-:W-:Y:S01]  /*1c40*/  @!P1 SYNCS.ARRIVE.TRANS64.A1T0 RZ, [UR4+0x58], RZ ;  /* 0x000058ffffff99a7 */ /* 0x000fe20008100004 */
[----:B------:R-:W-:-:S06]  /*1c50*/  UISETP.GT.AND UP0, UPT, UR22, UR21, UPT ;  /* 0x000000151600728c */ /* 0x000fcc000bf04270 */
[----:B--2---:R1:W2:Y:S03]  /*1c60*/  SYNCS.PHASECHK.TRANS64.TRYWAIT P0, [UR8+0x18], R2 ;  /* 0x00001802ff0075a7 */ /* 0x0042a60008001108 */
[----:B------:R-:W-:Y:S05]  /*1c70*/  BRA.U !UP0, `(.L_x_32) ;  /* 0x0000000108c07547 */ /* 0x000fea000b800000 */
[----:B------:R-:W-:Y:S01]  /*1c80*/  UIADD3 UR26, UPT, UPT, UR14, UR23, URZ ;  /* 0x000000170e1a7290 */ /* 0x000fe2000fffe0ff */
[----:B------:R-:W-:-:S11]  /*1c90*/  UMOV UR27, UR13 ;  /* 0x0000000d001b7c82 */ /* 0x000fd60008000000 */
.L_x_38:
[----:B------:R-:W-:Y:S01]  /*1ca0*/  ULEA UR17, UR27, UR4, 0x3 ;  /* 0x000000041b117291 */ /* 0x000fe2000f8e18ff */
[----:B--2---:R-:W-:Y:S01]  /*1cb0*/  @P5 MOV R3, 0xc000 ;  /* 0x0000c00000035802 */ /* 0x004fe20000000f00 */
[----:B-12---:R-:W-:Y:S10]  /*1cc0*/  @P0 BRA `(.L_x_33) ;  /* 0x00000000000c0947 */ /* 0x006ff40003800000 */
[----:B------:R-:W-:-:S04]  /*1cd0*/  SHF.L.U32 R5, R15, 0x1f, RZ ;  /* 0x0000001f0f057819 */ /* 0x000fc800000006ff */
[----:B------:R-:W2:Y:S02]  /*1ce0*/  SYNCS.PHASECHK.TRANS64.TRYWAIT P0, [UR17+0x18], R5 ;  /* 0x00001805ff0075a7 */ /* 0x000ea40008001111 */
[----:B--2---:R-:W-:Y:S05]  /*1cf0*/  @!P0 BRA `(.L_x_34) ;  /* 0x0000006c00308947 */ /* 0x004fea0003800000 */
.L_x_33:
[----:B------:R2:W-:Y:S01]  /*1d00*/  @P5 SYNCS.ARRIVE.TRANS64 RZ, [UR17], R3 ;  /* 0x00000003ffff59a7 */ /* 0x0005e20008000011 */
[----:B------:R-:W-:-:S04]  /*1d10*/  ULOP3.LUT UR8, UR7, 0x2, URZ, 0xfc, !UPT ;  /* 0x0000000207087892 */ /* 0x000fc8000f8efcff */
[----:B------:R-:W-:-:S09]  /*1d20*/  UISETP.NE.AND UP0, UPT, UR8, 0x2, UPT ;  /* 0x000000020800788c */ /* 0x000fd2000bf05270 */
[----:B------:R-:W-:Y:S05]  /*1d30*/  BRA.U UP0, `(.L_x_35) ;  /* 0x0000000100047547 */ /* 0x000fea000b800000 */
[----:B------:R-:W-:Y:S05]  /*1d40*/  BPT.TRAP 0x1 ;  /* 0x000000040000795c */ /* 0x000fea0000300000 */
.L_x_35:
[----:B------:R-:W-:Y:S04]  /*1d50*/  BSSY.RECONVERGENT B0, `(.L_x_36) ;  /* 0x0000003000007945 */ /* 0x000fe80003800200 */
[----:B------:R-:W-:Y:S05]  /*1d60*/  @!P4 BRA `(.L_x_37) ;  /* 0x000000000004c947 */ /* 0x000fea0003800000 */
[----:B------:R-:W-:Y:S05]  /*1d70*/  BPT.TRAP 0x1 ;  /* 0x000000040000795c */ /* 0x000fea0000300000 */
.L_x_37:
[----:B------:R-:W-:Y:S05]  /*1d80*/  BSYNC.RECONVERGENT B0 ;  /* 0x0000000000007941 */ /* 0x000fea0003800200 */
.L_x_36:
        /* <DEDUP_REMOVED lines=9> */
[----:B------:R-:W-:Y:S02]  /*1e20*/  USHF.L.U32 UR18, UR23, 0x7, URZ ;  /* 0x0000000717127899 */ /* 0x000fe400080006ff */
[----:B------:R-:W-:Y:S01]  /*1e30*/  ULOP3.LUT UR17, UR17, 0xfefffff8, URZ, 0xc0, !UPT ;  /* 0xfefffff811117892 */ /* 0x000fe2000f8ec0ff */
[----:B-1----:R-:W-:Y:S01]  /*1e40*/  SHF.L.U32 R2, R15, 0x1f, RZ ;  /* 0x0000001f0f027819 */ /* 0x002fe200000006ff */
[----:B------:R-:W-:Y:S02]  /*1e50*/  UIADD3 UR16, UPT, UPT, UR16, 0x8400, URZ ;  /* 0x0000840010107890 */ /* 0x000fe4000fffe0ff */
[----:B------:R-:W-:Y:S01]  /*1e60*/  UIADD3.X UR33, UPT, UPT, URZ, UR25, URZ, UP1, !UPT ;  /* 0x00000019ff217290 */ /* 0x000fe20008ffe4ff */
[----:B------:R4:W1:Y:S01]  /*1e70*/  SYNCS.PHASECHK.TRANS64.TRYWAIT P0, [UR8+0x18], R2 ;  /* 0x00001802ff0075a7 */ /* 0x0008620008001108 */
[----:B------:R-:W-:-:S02]  /*1e80*/  ULEA UR8, UR27, UR4, 0xd ;  /* 0x000000041b087291 */ /* 0x000fc4000f8e68ff */
[----:B------:R-:W-:Y:S02]  /*1e90*/  UIADD3.X UR31, UPT, UPT, URZ, UR25, URZ, UP0, !UPT ;  /* 0x00000019ff1f7290 */ /* 0x000fe400087fe4ff */
[----:B------:R-:W-:Y:S01]  /*1ea0*/  UIADD3 UR8, UPT, UPT, UR8, 0x14400, URZ ;  /* 0x0001440008087890 */ /* 0x000fe2000fffe0ff */
[----:B------:R-:W-:Y:S01]  /*1eb0*/  UMOV UR28, 0x0 ;  /* 0x00000000001c7882 */ /* 0x000fe20000000000 */
[----:B------:R-:W-:Y:S01]  /*1ec0*/  UMOV UR29, 0x10000000 ;  /* 0x10000000001d7882 */ /* 0x000fe20000000000 */
[----:B------:R-:W-:Y:S01]  /*1ed0*/  UMOV UR19, UR35 ;  /* 0x0000002300137c82 */ /* 0x000fe20008000000 */
[----:B------:R-:W-:Y:S01]  /*1ee0*/  UMOV UR20, UR36 ;  /* 0x0000002400147c82 */ /* 0x000fe20008000000 */
[----:B------:R-:W-:Y:S01]  /*1ef0*/  UMOV UR12, UR36 ;  /* 0x00000024000c7c82 */ /* 0x000fe20008000000 */
[----:B------:R-:W-:Y:S01]  /*1f00*/  UMOV UR9, UR17 ;  /* 0x0000001100097c82 */ /* 0x000fe20008000000 */
[----:B------:R-:W-:Y:S01]  /*1f10*/  UMOV UR10, UR18 ;  /* 0x00000012000a7c82 */ /* 0x000fe20008000000 */
[----:B------:R4:W-:Y:S01]  /*1f20*/  UTMALDG.3D.2CTA [UR16], [UR32], desc[UR28] ;  /* 0x00001c10200075b4 */ /* 0x0009e20008211000 */
[----:B------:R-:W-:Y:S01]  /*1f30*/  UIADD3 UR23, UPT, UPT, UR23, 0x1, URZ ;  /* 0x0000000117177890 */ /* 0x000fe2000fffe0ff */
[----:B------:R-:W-:-:S03]  /*1f40*/  UMOV UR27, UR13 ;  /* 0x0000000d001b7c82 */ /* 0x000fc60008000000 */
[----:B------:R-:W-:Y:S01]  /*1f50*/  UISETP.NE.AND UP0, UPT, UR23, UR26, UPT ;  /* 0x0000001a1700728c */ /* 0x000fe2000bf05270 */
[----:B------:R4:W-:Y:S08]  /*1f60*/  UTMALDG.3D.2CTA [UR8], [UR30], desc[UR28] ;  /* 0x00001c081e0075b4 */ /* 0x0009f00008211000 */
[----:B----4-:R-:W-:Y:S05]  /*1f70*/  BRA.U UP0, `(.L_x_38) ;  /* 0xfffffffd00487547 */ /* 0x010fea000b83ffff */
.L_x_32:
[C---:B-1----:R-:W-:Y:S01]  /*1f80*/  LEA R2, R14.reuse, UR4, 0x3 ;  /* 0x000000040e027c11 */ /* 0x042fe2000f8e18ff */
[----:B------:R-:W-:Y:S01]  /*1f90*/  NOP ;  /* 0x0000000000007918 */ /* 0x000fe20000000000 */
[----:B--2---:R-:W-:Y:S02]  /*1fa0*/  SHF.L.U32 R3, R13, 0x1f, RZ ;  /* 0x0000001f0d037819 */ /* 0x004fe400000006ff */
[----:B------:R-:W-:Y:S02]  /*1fb0*/  LEA R4, R14, UR4, 0x4 ;  /* 0x000000040e047c11 */ /* 0x000fe4000f8e20ff */
[----:B------:R-:W1:Y:S02]  /*1fc0*/  SYNCS.PHASECHK.TRANS64.TRYWAIT P0, [R2+URZ+0x60], R3 ;  /* 0x00006003020075a7 */ /* 0x000e6400080011ff */
[----:B-1----:R-:W-:Y:S05]  /*1fd0*/  @!P0 BRA `(.L_x_39) ;  /* 0x0000006800908947 */ /* 0x002fea0003800000 */
.L_x_126:
[----:B------:R-:W2:Y:S01]  /*1fe0*/  LDS.128 R4, [R4+0xf0] ;  /* 0x0000f00004047984 */ /* 0x000ea20000000c00 */
[----:B------:R-:W-:Y:S01]  /*1ff0*/  ISETP.GE.AND P0, PT, R72, 0x1, PT ;  /* 0x000000014800780c */ /* 0x000fe20003f06270 */
[----:B-1----:R-:W-:Y:S01]  /*2000*/  VIADD R2, R2, 0x70 ;  /* 0x0000007002027836 */ /* 0x002fe20000000000 */
[----:B------:R-:W-:Y:S01]  /*2010*/  @!PT LDS RZ, [RZ] ;  /* 0x00000000fffff984 */ /* 0x000fe20000000800 */
[----:B------:R-:W-:Y:S01]  /*2020*/  @!PT LDS RZ, [RZ] ;  /* 0x00000000fffff984 */ /* 0x000fe20000000800 */
[----:B------:R-:W-:Y:S01]  /*2030*/  @!PT LDS RZ, [RZ] ;  /* 0x00000000fffff984 */ /* 0x000fe20000000800 */
[----:B------:R-:W-:Y:S01]  /*2040*/  @!PT LDS RZ, [RZ] ;  /* 0x00000000fffff984 */ /* 0x000fe20000000800 */
[----:B------:R1:W-:Y:S06]  /*2050*/  MEMBAR.ALL.CTA ;  /* 0x0000000000007992 */ /* 0x0003ec0000008000 */
[----:B-1----:R-:W1:Y:S01]  /*2060*/  FENCE.VIEW.ASYNC.S ;  /* 0x00000000000073c6 */ /* 0x002e620000000000 */
[----:B------:R-:W-:-:S04]  /*2070*/  PRMT R2, RZ, 0x654, R2 ;  /* 0x00000654ff027816 */ /* 0x000fc80000000002 */
[----:B-1----:R1:W-:Y:S01]  /*2080*/  SYNCS.ARRIVE.TRANS64.RED.A1T0 RZ, [R2+URZ], RZ ;  /* 0x000000ff02ff79a7 */ /* 0x0023e200081004ff */
[----:B--2---:R-:W-:-:S13]  /*2090*/  LOP3.LUT P2, RZ, R6, 0x1, RZ, 0xc0, !PT ;  /* 0x0000000106ff7812 */ /* 0x004fda000784c0ff */
[----:B------:R-:W-:Y:S01]  /*20a0*/  @P2 SHF.R.U32.HI R3, RZ, 0x10, R5 ;  /* 0x00000010ff032819 */ /* 0x000fe20000011605 */
[----:B------:R-:W-:Y:S01]  /*20b0*/  VOTEU.ANY UP0, P2 ;  /* 0x0000000000ff7886 */ /* 0x000fe20001000100 */
[----:B------:R-:W-:Y:S02]  /*20c0*/  @P2 MOV R11, R4 ;  /* 0x00000004000b2202 */ /* 0x000fe40000000f00 */
[----:B------:R-:W-:Y:S02]  /*20d0*/  @P2 R2UR.BROADCAST UR8, R3 ;  /* 0x00000000030822ca */ /* 0x000fe400008e0000 */
[----:B------:R-:W-:-:S11]  /*20e0*/  @P2 LOP3.LUT R8, R5, 0xffff, RZ, 0xc0, !PT ;  /* 0x0000ffff05082812 */ /* 0x000fd600078ec0ff */
[----:B------:R-:W-:Y:S01]  /*20f0*/  @UP0 UMOV UR36, UR8 ;  /* 0x0000000800240c82 */ /* 0x000fe20008000000 */
[----:B-1----:R-:W-:Y:S05]  /*2100*/  @!P0 BRA `(.L_x_40) ;  /* 0x0000000000b88947 */ /* 0x002fea0003800000 */
[----:B------:R-:W3:Y:S01]  /*2110*/  LDC.64 R4, c[0x0][0xb18] ;  /* 0x0002c600ff047b82 */ /* 0x000ee20000000a00 */
[----:B------:R-:W-:-:S07]  /*2120*/  ISETP.NE.AND P3, PT, R72, 0x1, PT ;  /* 0x000000014800780c */ /* 0x000fce0003f65270 */
[----:B------:R-:W1:Y:S08]  /*2130*/  LDC.64 R6, c[0x0][0xb10] ;  /* 0x0002c400ff067b82 */ /* 0x000e700000000a00 */
[----:B------:R-:W2:Y:S08]  /*2140*/  LDC R18, c[0x0][0xb20] ;  /* 0x0002c800ff127b82 */ /* 0x000eb00000000800 */
[----:B------:R-:W4:Y:S01]  /*2150*/  LDC R20, c[0x0][0xb0c] ;  /* 0x0002c300ff147b82 */ /* 0x000f220000000800 */
[----:B---3--:R-:W-:Y:S01]  /*2160*/  IMAD.HI.U32 R19, R0, R5, RZ ;  /* 0x0000000500137227 */ /* 0x008fe200078e00ff */
[----:B------:R-:W-:-:S03]  /*2170*/  ISETP.NE.AND P0, PT, R4, 0x1, PT ;  /* 0x000000010400780c */ /* 0x000fc60003f05270 */
[----:B------:R-:W-:-:S03]  /*2180*/  IMAD.HI.U32 R5, R8, R5, RZ ;  /* 0x0000000508057227 */ /* 0x000fc600078e00ff */
[----:B------:R-:W3:Y:S01]  /*2190*/  LDC.64 R2, c[0x0][0xb28] ;  /* 0x0002ca00ff027b82 */ /* 0x000ee20000000a00 */
[----:B-1----:R-:W-:-:S04]  /*21a0*/  IMAD.HI.U32 R22, R9, R6, RZ ;  /* 0x0000000609167227 */ /* 0x002fc800078e00ff */
[----:B------:R-:W-:Y:S01]  /*21b0*/  IMAD.HI.U32 R24, R11, R6, RZ ;  /* 0x000000060b187227 */ /* 0x000fe200078e00ff */
[----:B------:R-:W-:Y:S02]  /*21c0*/  SHF.R.U32.HI R22, RZ, R7, R22 ;  /* 0x00000007ff167219 */ /* 0x000fe40000011616 */
[-C--:B--2---:R-:W-:Y:S02]  /*21d0*/  SHF.R.U32.HI R19, RZ, R18.reuse, R19 ;  /* 0x00000012ff137219 */ /* 0x084fe40000011613 */
[----:B------:R-:W-:Y:S02]  /*21e0*/  SHF.R.U32.HI R5, RZ, R18, R5 ;  /* 0x00000012ff057219 */ /* 0x000fe40000011605 */
[----:B------:R-:W-:Y:S02]  /*21f0*/  SEL R19, R0, R19, !P0 ;  /* 0x0000001300137207 */ /* 0x000fe40004000000 */
[----:B------:R-:W-:Y:S02]  /*2200*/  SHF.R.U32.HI R24, RZ, R7, R24 ;  /* 0x00000007ff187219 */ /* 0x000fe40000011618 */
[----:B----4-:R-:W-:-:S02]  /*2210*/  ISETP.NE.AND P1, PT, R20, 0x1, PT ;  /* 0x000000011400780c */ /* 0x010fc40003f25270 */
[----:B------:R-:W-:Y:S02]  /*2220*/  SEL R5, R8, R5, !P0 ;  /* 0x0000000508057207 */ /* 0x000fe40004000000 */
[----:B------:R-:W-:Y:S02]  /*2230*/  SEL R21, R9, R22, !P1 ;  /* 0x0000001609157207 */ /* 0x000fe40004800000 */
[----:B------:R-:W-:Y:S01]  /*2240*/  SEL R7, R11, R24, !P1 ;  /* 0x000000180b077207 */ /* 0x000fe20004800000 */
[----:B---3--:R-:W-:-:S04]  /*2250*/  IMAD.HI.U32 R22, R19, R2, RZ ;  /* 0x0000000213167227 */ /* 0x008fc800078e00ff */
[----:B------:R-:W-:Y:S01]  /*2260*/  IMAD.HI.U32 R6, R21, R2, RZ ;  /* 0x0000000215067227 */ /* 0x000fe200078e00ff */
[----:B------:R-:W-:-:S04]  /*2270*/  @P3 SHF.R.U32.HI R19, RZ, R3, R22 ;  /* 0x00000003ff133219 */ /* 0x000fc80000011616 */
[----:B------:R-:W-:Y:S01]  /*2280*/  @P3 SHF.R.U32.HI R21, RZ, R3, R6 ;  /* 0x00000003ff153219 */ /* 0x000fe20000011606 */
[----:B------:R-:W-:-:S04]  /*2290*/  IMAD R19, R72, R19, RZ ;  /* 0x0000001348137224 */ /* 0x000fc800078e02ff */
[----:B------:R-:W-:Y:S01]  /*22a0*/  IMAD R6, R72, R21, RZ ;  /* 0x0000001548067224 */ /* 0x000fe200078e02ff */
[C---:B------:R-:W-:Y:S02]  /*22b0*/  ISETP.GE.AND P0, PT, R5.reuse, R19, PT ;  /* 0x000000130500720c */ /* 0x040fe40003f06270 */
[----:B------:R-:W-:Y:S02]  /*22c0*/  IADD3 R19, PT, PT, -R5, RZ, RZ ;  /* 0x000000ff05137210 */ /* 0x000fe40007ffe1ff */
[----:B------:R-:W-:Y:S01]  /*22d0*/  ISETP.GE.OR P0, PT, R7, R6, P0 ;  /* 0x000000060700720c */ /* 0x000fe20000706670 */
[----:B------:R-:W-:-:S04]  /*22e0*/  IMAD.HI.U32 R6, R5, R2, RZ ;  /* 0x0000000205067227 */ /* 0x000fc800078e00ff */
[----:B------:R-:W-:Y:S01]  /*22f0*/  IMAD R8, R4, R19, R8 ;  /* 0x0000001304087224 */ /* 0x000fe200078e0208 */
[----:B------:R-:W-:-:S04]  /*2300*/  SHF.R.U32.HI R6, RZ, R3, R6 ;  /* 0x00000003ff067219 */ /* 0x000fc80000011606 */
[----:B------:R-:W-:-:S03]  /*2310*/  SEL R6, R5, R6, !P3 ;  /* 0x0000000605067207 */ /* 0x000fc60005800000 */
[----:B------:R-:W-:-:S04]  /*2320*/  @!P0 IMAD.HI.U32 R18, R7, R2, RZ ;  /* 0x0000000207128227 */ /* 0x000fc800078e00ff */
[----:B------:R-:W-:Y:S01]  /*2330*/  IMAD.MOV R2, RZ, RZ, -R6 ;  /* 0x000000ffff027224 */ /* 0x000fe200078e0a06 */
[----:B------:R-:W-:-:S03]  /*2340*/  @!P0 SHF.R.U32.HI R18, RZ, R3, R18 ;  /* 0x00000003ff128219 */ /* 0x000fc60000011612 */
[----:B------:R-:W-:Y:S01]  /*2350*/  IMAD R2, R72, R2, R5 ;  /* 0x0000000248027224 */ /* 0x000fe200078e0205 */
        /* <DEDUP_REMOVED lines=9> */
.L_x_40:
[----:B------:R-:W1:Y:S02]  /*23f0*/  LDCU UR8, c[0x0][0xb30] ;  /* 0x00016600ff0877ac */ /* 0x000e640008000800 */
[----:B-1----:R-:W-:-:S09]  /*2400*/  UISETP.NE.AND UP0, UPT, UR8, 0x1, UPT ;  /* 0x000000010800788c */ /* 0x002fd2000bf05270 */
[----:B------:R-:W-:Y:S05]  /*2410*/  BRA.U UP0, `(.L_x_41) ;  /* 0x0000000100407547 */ /* 0x000fea000b800000 */
[----:B------:R-:W1:Y:S08]  /*2420*/  LDC.64 R4, c[0x0][0xb10] ;  /* 0x0002c400ff047b82 */ /* 0x000e700000000a00 */
[----:B------:R-:W2:Y:S08]  /*2430*/  LDC.64 R2, c[0x0][0xb18] ;  /* 0x0002c600ff027b82 */ /* 0x000eb00000000a00 */
[----:B------:R-:W4:Y:S08]  /*2440*/  LDC R6, c[0x0][0xb20] ;  /* 0x0002c800ff067b82 */ /* 0x000f300000000800 */
[----:B------:R-:W3:Y:S01]  /*2450*/  LDC R18, c[0x0][0xb0c] ;  /* 0x0002c300ff127b82 */ /* 0x000ee20000000800 */
[----:B-1----:R-:W-:-:S05]  /*2460*/  IMAD.HI.U32 R4, R11, R4, RZ ;  /* 0x000000040b047227 */ /* 0x002fca00078e00ff */
[----:B------:R-:W-:Y:S01]  /*2470*/  SHF.R.U32.HI R4, RZ, R5, R4 ;  /* 0x00000005ff047219 */ /* 0x000fe20000011604 */
[----:B--2---:R-:W-:Y:S01]  /*2480*/  IMAD.HI.U32 R3, R8, R3, RZ ;  /* 0x0000000308037227 */ /* 0x004fe200078e00ff */
[----:B------:R-:W-:-:S04]  /*2490*/  ISETP.NE.AND P0, PT, R2, 0x1, PT ;  /* 0x000000010200780c */ /* 0x000fc80003f05270 */
[----:B----4-:R-:W-:-:S04]  /*24a0*/  SHF.R.U32.HI R3, RZ, R6, R3 ;  /* 0x00000006ff037219 */ /* 0x010fc80000011603 */
[----:B------:R-:W-:Y:S02]  /*24b0*/  SEL R3, R8, R3, !P0 ;  /* 0x0000000308037207 */ /* 0x000fe40004000000 */
[----:B---3--:R-:W-:-:S04]  /*24c0*/  ISETP.NE.AND P1, PT, R18, 0x1, PT ;  /* 0x000000011200780c */ /* 0x008fc80003f25270 */
[----:B------:R-:W-:-:S05]  /*24d0*/  SEL R4, R11, R4, !P1 ;  /* 0x000000040b047207 */ /* 0x000fca0004800000 */
[----:B------:R-:W-:Y:S02]  /*24e0*/  IMAD.IADD R5, R3, 0x1, -R4 ;  /* 0x0000000103057824 */ /* 0x000fe400078e0a04 */
[----:B------:R-:W-:Y:S02]  /*24f0*/  IMAD.IADD R3, R4, 0x1, -R3 ;  /* 0x0000000104037824 */ /* 0x000fe400078e0a03 */
[----:B------:R-:W-:Y:S02]  /*2500*/  IMAD R11, R5, R18, R11 ;  /* 0x00000012050b7224 */ /* 0x000fe400078e020b */
[----:B------:R-:W-:-:S07]  /*2510*/  IMAD R8, R3, R2, R8 ;  /* 0x0000000203087224 */ /* 0x000fce00078e0208 */
.L_x_41:
[----:B------:R-:W-:Y:S01]  /*2520*/  VIADD R14, R14, 0x1 ;  /* 0x000000010e0e7836 */ /* 0x000fe20000000000 */
[----:B------:R-:W-:Y:S01]  /*2530*/  PLOP3.LUT P1, PT, PT, PT, PT, 0x80, 0x8 ;  /* 0x000000000008781c */ /* 0x000fe20003f2f070 */
[----:B------:R-:W-:Y:S02]  /*2540*/  IMAD.IADD R21, R11, 0x1, R170 ;  /* 0x000000010b157824 */ /* 0x000fe400078e02aa */
[----:B------:R-:W-:Y:S01]  /*2550*/  IMAD.IADD R20, R8, 0x1, R147 ;  /* 0x0000000108147824 */ /* 0x000fe200078e0293 */
[----:B------:R-:W-:-:S04]  /*2560*/  ISETP.NE.AND P0, PT, R14, 0x2, PT ;  /* 0x000000020e00780c */ /* 0x000fc80003f05270 */
[----:B------:R-:W-:Y:S02]  /*2570*/  SEL R2, RZ, 0x1, P0 ;  /* 0x00000001ff027807 */ /* 0x000fe40000000000 */
[----:B------:R-:W-:Y:S02]  /*2580*/  SEL R14, R14, RZ, P0 ;  /* 0x000000ff0e0e7207 */ /* 0x000fe40000000000 */
[----:B------:R-:W-:Y:S01]  /*2590*/  LOP3.LUT R13, R13, R2, RZ, 0x3c, !PT ;  /* 0x000000020d0d7212 */ /* 0x000fe200078e3cff */
[----:B------:R-:W-:Y:S06]  /*25a0*/  @P2 BRA `(.L_x_42) ;  /* 0xfffffff000582947 */ /* 0x000fec000383ffff */
[----:B------:R-:W-:Y:S01]  /*25b0*/  UIADD3 UR4, UPT, UPT, UR4, 0x18, URZ ;  /* 0x0000001804047890 */ /* 0x000fe2000fffe0ff */
[----:B------:R-:W-:-:S03]  /*25c0*/  SHF.L.U32 R3, R15, 0x1f, RZ ;  /* 0x0000001f0f037819 */ /* 0x000fc600000006ff */
[----:B------:R-:W-:-:S09]  /*25d0*/  ULEA UR5, UR13, UR4, 0x3 ;  /* 0x000000040d057291 */ /* 0x000fd2000f8e18ff */
[----:B------:R-:W1:Y:S02]  /*25e0*/  SYNCS.PHASECHK.TRANS64.TRYWAIT P0, [UR5], R3 ;  /* 0x00000003ff0075a7 */ /* 0x000e640008001105 */
[----:B-1----:R-:W-:Y:S05]  /*25f0*/  @!P0 BRA `(.L_x_43) ;  /* 0x00000064001c8947 */ /* 0x002fea0003800000 */
.L_x_128:
[----:B------:R-:W-:-:S04]  /*2600*/  UIADD3 UR6, UPT, UPT, UR13, 0x1, URZ ;  /* 0x000000010d067890 */ /* 0x000fc8000fffe0ff */
[----:B------:R-:W-:-:S04]  /*2610*/  UISETP.NE.AND UP0, UPT, UR6, 0x3, UPT ;  /* 0x000000030600788c */ /* 0x000fc8000bf05270 */
[----:B------:R-:W-:Y:S02]  /*2620*/  USEL UR7, URZ, 0x1, UP0 ;  /* 0x00000001ff077887 */ /* 0x000fe40008000000 */
[----:B------:R-:W-:-:S04]  /*2630*/  USEL UR6, UR6, URZ, UP0 ;  /* 0x000000ff06067287 */ /* 0x000fc80008000000 */
[----:B------:R-:W-:Y:S01]  /*2640*/  ULEA UR5, UR6, UR4, 0x3 ;  /* 0x0000000406057291 */ /* 0x000fe2000f8e18ff */
[----:B------:R-:W-:-:S04]  /*2650*/  LOP3.LUT R15, R15, UR7, RZ, 0x3c, !PT ;  /* 0x000000070f0f7c12 */ /* 0x000fc8000f8e3cff */
[----:B-1----:R-:W-:-:S04]  /*2660*/  SHF.L.U32 R3, R15, 0x1f, RZ ;  /* 0x0000001f0f037819 */ /* 0x002fc800000006ff */
[----:B------:R-:W1:Y:S02]  /*2670*/  SYNCS.PHASECHK.TRANS64.TRYWAIT P0, [UR5], R3 ;  /* 0x00000003ff0075a7 */ /* 0x000e640008001105 */
[----:B-1----:R-:W-:Y:S05]  /*2680*/  @!P0 BRA `(.L_x_44) ;  /* 0x0000006400108947 */ /* 0x002fea0003800000 */
.L_x_130:
[----:B------:R-:W-:-:S04]  /*2690*/  UIADD3 UR6, UPT, UPT, UR6, 0x1, URZ ;  /* 0x0000000106067890 */ /* 0x000fc8000fffe0ff */
[----:B------:R-:W-:-:S04]  /*26a0*/  UISETP.NE.AND UP0, UPT, UR6, 0x3, UPT ;  /* 0x000000030600788c */ /* 0x000fc8000bf05270 */
[----:B------:R-:W-:Y:S02]  /*26b0*/  USEL UR5, URZ, 0x1, UP0 ;  /* 0x00000001ff057887 */ /* 0x000fe40008000000 */
[----:B------:R-:W-:-:S04]  /*26c0*/  USEL UR6, UR6, URZ, UP0 ;  /* 0x000000ff06067287 */ /* 0x000fc80008000000 */
[----:B------:R-:W-:Y:S01]  /*26d0*/  ULEA UR6, UR6, UR4, 0x3 ;  /* 0x0000000406067291 */ /* 0x000fe2000f8e18ff */
[----:B-1----:R-:W-:-:S04]  /*26e0*/  LOP3.LUT R3, R15, UR5, RZ, 0x3c, !PT ;  /* 0x000000050f037c12 */ /* 0x002fc8000f8e3cff */
[----:B------:R-:W-:Y:S01]  /*26f0*/  SHF.L.U32 R3, R3, 0x1f, RZ ;  /* 0x0000001f03037819 */ /* 0x000fe200000006ff */
[----:B---3--:R-:W-:-:S07]  /*2700*/  IMAD.U32 R0, RZ, RZ, UR6 ;  /* 0x00000006ff007e24 */ /* 0x008fce000f8e00ff */
.L_x_45:
[----:B-1----:R1:W2:Y:S02]  /*2710*/  SYNCS.PHASECHK.TRANS64.TRYWAIT P0, [R0+URZ], R3 ;  /* 0x00000003000075a7 */ /* 0x0022a400080011ff */
[----:B--2---:R-:W-:Y:S05]  /*2720*/  @!P0 NANOSLEEP.SYNCS 0x989680 ;  /* 0x009896800000895d */ /* 0x004fea0003900000 */
[----:B------:R-:W2:Y:S02]  /*2730*/  @!P0 SYNCS.PHASECHK.TRANS64 P0, [R0+URZ], R3 ;  /* 0x00000003000085a7 */ /* 0x000ea400080010ff */
[----:B--2---:R-:W-:Y:S05]  /*2740*/  @P0 EXIT ;  /* 0x000000000000094d */ /* 0x004fea0003800000 */
[----:B------:R-:W-:Y:S05]  /*2750*/  BRA `(.L_x_45) ;  /* 0xfffffffc00ec7947 */ /* 0x000fea000383ffff */
.L_x_22:
[----:B------:R-:W-:-:S04]  /*2760*/  UISETP.NE.AND UP1, UPT, UR37, URZ, UPT ;  /* 0x000000ff2500728c */ /* 0x000fc8000bf25270 */
[----:B------:R-:W-:-:S09]  /*2770*/  UISETP.NE.OR UP1, UPT, UR10, 0x1, UP1 ;  /* 0x000000010a00788c */ /* 0x000fd20008f25670 */
[----:B------:R-:W-:Y:S05]  /*2780*/  BRA.U UP1, `(.L_x_46) ;  /* 0x00000005014c7547 */ /* 0x000fea000b800000 */
[----:B------:R-:W-:Y:S01]  /*2790*/  HFMA2 R11, -RZ, RZ, 0, 0 ;  /* 0x00000000ff0b7431 */ /* 0x000fe200000001ff */
[----:B------:R-:W-:Y:S01]  /*27a0*/  ISETP.GE.U32.AND P2, PT, R10, 0x2, PT ;  /* 0x000000020a00780c */ /* 0x000fe20003f46070 */
[----:B------:R-:W-:Y:S01]  /*27b0*/  IMAD.MOV.U32 R12, RZ, RZ, 0x1 ;  /* 0x00000001ff0c7424 */ /* 0x000fe200078e00ff */
[----:B------:R-:W-:Y:S01]  /*27c0*/  CS2R R8, SRZ ;  /* 0x0000000000087805 */ /* 0x000fe2000001ff00 */
[----:B------:R-:W-:Y:S01]  /*27d0*/  IMAD.MOV.U32 R3, RZ, RZ, RZ ;  /* 0x000000ffff037224 */ /* 0x000fe200078e00ff */
[----:B------:R-:W-:Y:S01]  /*27e0*/  UMOV UR4, 0x400 ;  /* 0x0000040000047882 */ /* 0x000fe20000000000 */
[----:B------:R-:W-:Y:S01]  /*27f0*/  UMOV UR6, URZ ;  /* 0x000000ff00067c82 */ /* 0x000fe20008000000 */
[----:B------:R-:W-:-:S12]  /*2800*/  ULEA UR37, UR37, UR4, 0x18 ;  /* 0x0000000425257291 */ /* 0x000fd8000f8ec0ff */
.L_x_50:
[----:B------:R-:W-:Y:S02]  /*2810*/  LEA R0, R3, UR37, 0x3 ;  /* 0x0000002503007c11 */ /* 0x000fe4000f8e18ff */
[----:B------:R-:W-:-:S03]  /*2820*/  SHF.L.U32 R5, R8, 0x1f, RZ ;  /* 0x0000001f08057819 */ /* 0x000fc600000006ff */
[----:B------:R-:W-:Y:S01]  /*2830*/  VIADD R4, R0, 0xd0 ;  /* 0x000000d000047836 */ /* 0x000fe20000000000 */
[----:B------:R-:W1:Y:S02]  /*2840*/  SYNCS.PHASECHK.TRANS64.TRYWAIT P0, [R0+URZ+0xc0], R5 ;  /* 0x0000c005000075a7 */ /* 0x000e6400080011ff */
[----:B-1----:R-:W-:Y:S05]  /*2850*/  @!P0 BRA `(.L_x_47) ;  /* 0x0000006000b48947 */ /* 0x002fea0003800000 */
.L_x_131:
[----:B------:R-:W-:Y:S01]  /*2860*/  ULEA UR5, UR6, UR37, 0x3 ;  /* 0x0000002506057291 */ /* 0x000fe2000f8e18ff */
[----:B------:R-:W-:Y:S01]  /*2870*/  PRMT R4, RZ, 0x654, R4 ;  /* 0x00000654ff047816 */ /* 0x000fe20000000004 */
[----:B-1----:R-:W-:Y:S01]  /*2880*/  @!P2 IMAD.MOV.U32 R5, RZ, RZ, 0x10 ;  /* 0x00000010ff05a424 */ /* 0x002fe200078e00ff */
[----:B------:R-:W-:Y:S01]  /*2890*/  SHF.L.U32 R7, R12, 0x1f, RZ ;  /* 0x0000001f0c077819 */ /* 0x000fe200000006ff */
[----:B------:R-:W-:Y:S01]  /*28a0*/  UIADD3 UR4, UPT, UPT, UR5, 0x60, URZ ;  /* 0x0000006005047890 */ /* 0x000fe2000fffe0ff */
[----:B------:R1:W-:Y:S05]  /*28b0*/  SYNCS.ARRIVE.TRANS64.RED.A1T0 RZ, [R4+URZ], RZ ;  /* 0x000000ff04ff79a7 */ /* 0x0003ea00081004ff */
[----:B------:R-:W-:Y:S01]  /*28c0*/  IMAD.U32 R13, RZ, RZ, UR4 ;  /* 0x00000004ff0d7e24 */ /* 0x000fe2000f8e00ff */
[----:B------:R-:W2:Y:S04]  /*28d0*/  SYNCS.PHASECHK.TRANS64.TRYWAIT P0, [UR5+0x70], R7 ;  /* 0x00007007ff0075a7 */ /* 0x000ea80008001105 */
[----:B------:R-:W-:Y:S01]  /*28e0*/  PRMT R13, R10, 0x654, R13 ;  /* 0x000006540a0d7816 */ /* 0x000fe2000000000d */
[----:B-12---:R-:W-:Y:S06]  /*28f0*/  @!P0 BRA `(.L_x_48) ;  /* 0x0000006000a08947 */ /* 0x006fec0003800000 */
.L_x_133:
[----:B------:R-:W-:Y:S01]  /*2900*/  ULEA UR4, UR6, UR37, 0x4 ;  /* 0x0000002506047291 */ /* 0x000fe2000f8e20ff */
[----:B------:R-:W-:Y:S01]  /*2910*/  SEL R2, R13, R2, !P2 ;  /* 0x000000020d027207 */ /* 0x000fe20005000000 */
[----:B------:R-:W-:Y:S01]  /*2920*/  UIADD3 UR5, UPT, UPT, UR5, 0x60, URZ ;  /* 0x0000006005057890 */ /* 0x000fe2000fffe0ff */
[----:B-1----:R-:W-:Y:S01]  /*2930*/  LEA R0, R11, UR37, 0x3 ;  /* 0x000000250b007c11 */ /* 0x002fe2000f8e18ff */
[----:B------:R-:W-:Y:S01]  /*2940*/  UIADD3 UR4, UPT, UPT, UR4, 0xf0, URZ ;  /* 0x000000f004047890 */ /* 0x000fe2000fffe0ff */
[----:B------:R1:W-:Y:S01]  /*2950*/  @!P2 SYNCS.ARRIVE.TRANS64.RED RZ, [R2+URZ], R5 ;  /* 0x0000000502ffa9a7 */ /* 0x0003e200080004ff */
[----:B------:R-:W-:Y:S01]  /*2960*/  UIADD3 UR6, UPT, UPT, UR6, 0x1, URZ ;  /* 0x0000000106067890 */ /* 0x000fe2000fffe0ff */
[----:B------:R-:W-:-:S03]  /*2970*/  VIADD R3, R3, 0x1 ;  /* 0x0000000103037836 */ /* 0x000fc60000000000 */
[----:B------:R-:W-:Y:S02]  /*2980*/  UISETP.NE.AND UP0, UPT, UR6, 0x2, UPT ;  /* 0x000000020600788c */ /* 0x000fe4000bf05270 */
[----:B------:R-:W-:Y:S01]  /*2990*/  ISETP.NE.AND P0, PT, R3, 0x2, PT ;  /* 0x000000020300780c */ /* 0x000fe20003f05270 */
[----:B------:R-:W-:Y:S06]  /*29a0*/  UGETNEXTWORKID.BROADCAST [UR4], [UR5] ;  /* 0x00000000040073ca */ /* 0x000fec0008000100 */
[----:B------:R-:W-:Y:S02]  /*29b0*/  USEL UR4, URZ, 0x1, UP0 ;  /* 0x00000001ff047887 */ /* 0x000fe40008000000 */
[----:B------:R-:W-:-:S04]  /*29c0*/  USEL UR6, UR6, URZ, UP0 ;  /* 0x000000ff06067287 */ /* 0x000fc80008000000 */
[----:B------:R-:W-:Y:S02]  /*29d0*/  LOP3.LUT R12, R12, UR4, RZ, 0x3c, !PT ;  /* 0x000000040c0c7c12 */ /* 0x000fe4000f8e3cff */
[----:B-1----:R-:W-:-:S04]  /*29e0*/  SHF.L.U32 R5, R9, 0x1f, RZ ;  /* 0x0000001f09057819 */ /* 0x002fc800000006ff */
[----:B------:R-:W1:Y:S02]  /*29f0*/  SYNCS.PHASECHK.TRANS64.TRYWAIT P1, [R0+URZ+0x60], R5 ;  /* 0x00006005000075a7 */ /* 0x000e6400080211ff */
[----:B-1----:R-:W-:Y:S05]  /*2a00*/  @!P1 BRA `(.L_x_49) ;  /* 0x0000006000749947 */ /* 0x002fea0003800000 */
.L_x_134:
[----:B------:R-:W-:Y:S01]  /*2a10*/  LEA R4, R11, UR37, 0x4 ;  /* 0x000000250b047c11 */ /* 0x000fe2000f8e20ff */
[----:B-1----:R-:W-:Y:S01]  /*2a20*/  VIADD R0, R0, 0x70 ;  /* 0x0000007000007836 */ /* 0x002fe20000000000 */
[----:B------:R-:W-:Y:S01]  /*2a30*/  SEL R3, R3, RZ, P0 ;  /* 0x000000ff03037207 */ /* 0x000fe20000000000 */
[----:B------:R-:W-:-:S03]  /*2a40*/  VIADD R11, R11, 0x1 ;  /* 0x000000010b0b7836 */ /* 0x000fc60000000000 */
[----:B------:R-:W1:Y:S01]  /*2a50*/  LDS.128 R4, [R4+0xf0] ;  /* 0x0000f00004047984 */ /* 0x000e620000000c00 */
[----:B------:R-:W-:Y:S02]  /*2a60*/  PRMT R0, RZ, 0x654, R0 ;  /* 0x00000654ff007816 */ /* 0x000fe40000000000 */
[C---:B------:R-:W-:Y:S01]  /*2a70*/  ISETP.NE.AND P1, PT, R11.reuse, 0x2, PT ;  /* 0x000000020b00780c */ /* 0x040fe20003f25270 */
[----:B------:R-:W-:Y:S01]  /*2a80*/  @!PT LDS RZ, [RZ] ;  /* 0x00000000fffff984 */ /* 0x000fe20000000800 */
[----:B------:R-:W-:Y:S01]  /*2a90*/  @!PT LDS RZ, [RZ] ;  /* 0x00000000fffff984 */ /* 0x000fe20000000800 */
[----:B------:R-:W-:Y:S01]  /*2aa0*/  @!PT LDS RZ, [RZ] ;  /* 0x00000000fffff984 */ /* 0x000fe20000000800 */
[----:B------:R-:W-:Y:S01]  /*2ab0*/  @!PT LDS RZ, [RZ] ;  /* 0x00000000fffff984 */ /* 0x000fe20000000800 */
[----:B------:R2:W-:Y:S06]  /*2ac0*/  MEMBAR.ALL.CTA ;  /* 0x0000000000007992 */ /* 0x0005ec0000008000 */
[----:B--2---:R-:W2:Y:S01]  /*2ad0*/  FENCE.VIEW.ASYNC.S ;  /* 0x00000000000073c6 */ /* 0x004ea20000000000 */
[----:B------:R-:W-:Y:S01]  /*2ae0*/  SEL R11, R11, RZ, P1 ;  /* 0x000000ff0b0b7207 */ /* 0x000fe20000800000 */
[----:B--2---:R2:W-:Y:S01]  /*2af0*/  SYNCS.ARRIVE.TRANS64.RED.A1T0 RZ, [R0+URZ], RZ ;  /* 0x000000ff00ff79a7 */ /* 0x0045e200081004ff */
[----:B-1----:R-:W-:-:S02]  /*2b00*/  LOP3.LUT P3, RZ, R6, 0x1, RZ, 0xc0, !PT ;  /* 0x0000000106ff7812 */ /* 0x002fc4000786c0ff */
[----:B------:R-:W-:-:S04]  /*2b10*/  SEL R5, RZ, 0x1, P0 ;  /* 0x00000001ff057807 */ /* 0x000fc80000000000 */
[----:B------:R-:W-:Y:S02]  /*2b20*/  LOP3.LUT R8, R8, R5, RZ, 0x3c, !PT ;  /* 0x0000000508087212 */ /* 0x000fe400078e3cff */
[----:B--2---:R-:W-:-:S04]  /*2b30*/  SEL R0, RZ, 0x1, P1 ;  /* 0x00000001ff007807 */ /* 0x004fc80000800000 */
[----:B------:R-:W-:Y:S01]  /*2b40*/  LOP3.LUT R9, R9, R0, RZ, 0x3c, !PT ;  /* 0x0000000009097212 */ /* 0x000fe200078e3cff */
[----:B------:R-:W-:Y:S06]  /*2b50*/  @P3 BRA `(.L_x_50) ;  /* 0xfffffffc002c3947 */ /* 0x000fec000383ffff */
[----:B------:R-:W-:Y:S01]  /*2b60*/  ULEA UR5, UR6, UR37, 0x3 ;  /* 0x0000002506057291 */ /* 0x000fe2000f8e18ff */
[----:B------:R-:W-:-:S08]  /*2b70*/  SHF.L.U32 R3, R12, 0x1f, RZ ;  /* 0x0000001f0c037819 */ /* 0x000fd000000006ff */
[----:B------:R-:W1:Y:S02]  /*2b80*/  SYNCS.PHASECHK.TRANS64 P0, [UR5+0x70], R3 ;  /* 0x00007003ff0075a7 */ /* 0x000e640008001005 */
[----:B-1----:R-:W-:Y:S05]  /*2b90*/  @P0 BRA `(.L_x_51) ;  /* 0x0000000000080947 */ /* 0x002fea0003800000 */
[----:B------:R-:W1:Y:S02]  /*2ba0*/  SYNCS.PHASECHK.TRANS64.TRYWAIT P0, [UR5+0x70], R3 ;  /* 0x00007003ff0075a7 */ /* 0x000e640008001105 */
[----:B-1----:R-:W-:Y:S05]  /*2bb0*/  @!P0 BRA `(.L_x_52) ;  /* 0x00000060001c8947 */ /* 0x002fea0003800000 */
.L_x_51:
[----:B------:R-:W-:-:S04]  /*2bc0*/  UIADD3 UR4, UPT, UPT, UR6, 0x1, URZ ;  /* 0x0000000106047890 */ /* 0x000fc8000fffe0ff */
[----:B------:R-:W-:-:S04]  /*2bd0*/  UISETP.NE.AND UP0, UPT, UR4, 0x2, UPT ;  /* 0x000000020400788c */ /* 0x000fc8000bf05270 */
[----:B------:R-:W-:Y:S02]  /*2be0*/  USEL UR7, URZ, 0x1, UP0 ;  /* 0x00000001ff077887 */ /* 0x000fe40008000000 */
[----:B------:R-:W-:-:S04]  /*2bf0*/  USEL UR4, UR4, URZ, UP0 ;  /* 0x000000ff04047287 */ /* 0x000fc80008000000 */
[----:B------:R-:W-:Y:S01]  /*2c00*/  ULEA UR4, UR4, UR37, 0x3 ;  /* 0x0000002504047291 */ /* 0x000fe2000f8e18ff */
[----:B-1----:R-:W-:-:S04]  /*2c10*/  LOP3.LUT R3, R12, UR7, RZ, 0x3c, !PT ;  /* 0x000000070c037c12 */ /* 0x002fc8000f8e3cff */
[----:B------:R-:W-:-:S04]  /*2c20*/  SHF.L.U32 R0, R3, 0x1f, RZ ;  /* 0x0000001f03007819 */ /* 0x000fc800000006ff */
[----:B------:R-:W1:Y:S02]  /*2c30*/  SYNCS.PHASECHK.TRANS64 P0, [UR4+0x70], R0 ;  /* 0x00007000ff0075a7 */ /* 0x000e640008001004 */
[----:B-1----:R-:W-:Y:S05]  /*2c40*/  @P0 EXIT ;  /* 0x000000000000094d */ /* 0x002fea0003800000 */
[----:B------:R-:W-:Y:S02]  /*2c50*/  SHF.L.U32 R3, R3, 0x1f, RZ ;  /* 0x0000001f03037819 */ /* 0x000fe400000006ff */
[----:B------:R-:W-:-:S07]  /*2c60*/  MOV R0, UR4 ;  /* 0x0000000400007c02 */ /* 0x000fce0008000f00 */
.L_x_53:
[----:B-1----:R1:W2:Y:S02]  /*2c70*/  SYNCS.PHASECHK.TRANS64.TRYWAIT P0, [R0+URZ+0x70], R3 ;  /* 0x00007003000075a7 */ /* 0x0022a400080011ff */
[----:B--2---:R-:W-:Y:S05]  /*2c80*/  @!P0 NANOSLEEP.SYNCS 0x989680 ;  /* 0x009896800000895d */ /* 0x004fea0003900000 */
[----:B------:R-:W2:Y:S02]  /*2c90*/  @!P0 SYNCS.PHASECHK.TRANS64 P0, [R0+URZ+0x70], R3 ;  /* 0x00007003000085a7 */ /* 0x000ea400080010ff */
[----:B--2---:R-:W-:Y:S05]  /*2ca0*/  @P0 EXIT ;  /* 0x000000000000094d */ /* 0x004fea0003800000 */
[----:B------:R-:W-:Y:S05]  /*2cb0*/  BRA `(.L_x_53) ;  /* 0xfffffffc00ec7947 */ /* 0x000fea000383ffff */
.L_x_46:
[----:B------:R-:W-:Y:S05]  /*2cc0*/  BRA.U UP4, `(.L_x_54) ;  /* 0x0000001104d87547 */ /* 0x000fea000b800000 */
[----:B------:R-:W-:Y:S01]  /*2cd0*/  UMOV UR6, 0x40 ;  /* 0x0000004000067882 */ /* 0x000fe20000000000 */
[----:B------:R-:W-:Y:S01]  /*2ce0*/  NOP ;  /* 0x0000000000007918 */ /* 0x000fe20000000000 */
[----:B------:R-:W-:Y:S01]  /*2cf0*/  ULEA UR6, UR37, UR6, 0x18 ;  /* 0x0000000625067291 */ /* 0x000fe2000f8ec0ff */
[----:B------:R-:W-:Y:S02]  /*2d00*/  UMOV UR7, 0x400 ;  /* 0x0000040000077882 */ /* 0x000fe40000000000 */
[----:B------:R-:W-:-:S06]  /*2d10*/  ULEA UR37, UR37, UR7, 0x18 ;  /* 0x0000000725257291 */ /* 0x000fcc000f8ec0ff */
[----:B------:R-:W1:Y:S02]  /*2d20*/  LDS.U8 R2, [UR6+0x1c] ;  /* 0x00001c06ff027984 */ /* 0x000e640008000000 */
[----:B-1----:R-:W-:-:S13]  /*2d30*/  ISETP.NE.AND P0, PT, R2, RZ, PT ;  /* 0x000000ff0200720c */ /* 0x002fda0003f05270 */
[----:B------:R-:W-:Y:S05]  /*2d40*/  @P0 BRA `(.L_x_55) ;  /* 0x0000000400080947 */ /* 0x000fea0003800000 */
[----:B------:R-:W-:Y:S02]  /*2d50*/  UISETP.NE.U32.AND UP0, UPT, UR5, 0x1, UPT ;  /* 0x000000010500788c */ /* 0x000fe4000bf05070 */
[----:B------:R-:W-:-:S07]  /*2d60*/  UIADD3 UR8, UPT, UPT, UR6, 0x8, URZ ;  /* 0x0000000806087890 */ /* 0x000fce000fffe0ff */
[----:B------:R-:W-:Y:S05]  /*2d70*/  BRA.U !UP0, `(.L_x_56) ;  /* 0x00000001089c7547 */ /* 0x000fea000b800000 */
[----:B------:R-:W-:Y:S01]  /*2d80*/  ELECT P0, URZ, PT ;  /* 0x0000000000ff782f */ /* 0x000fe20003800000 */
[----:B------:R-:W-:-:S12]  /*2d90*/  BSSY B0, `(.L_x_56) ;  /* 0x0000025000007945 */ /* 0x000fd80003800000 */
[----:B------:R-:W-:Y:S05]  /*2da0*/  @!P0 BRA `(.L_x_57) ;  /* 0x00000000008c8947 */ /* 0x000fea0003800000 */
[----:B------:R-:W-:-:S05]  /*2db0*/  UMOV UR7, 0x10 ;  /* 0x0000001000077882 */ /* 0x000fca0000000000 */
[----:B------:R-:W-:Y:S04]  /*2dc0*/  DEPBAR.LE SB1, 0x36 ;  /* 0x00009d800000791a */ /* 0x000fe80000000000 */
[----:B------:R-:W1:Y:S02]  /*2dd0*/  UTCATOMSWS.2CTA.FIND_AND_SET.ALIGN UP1, UR7, UR7 ;  /* 0x00000007000775e3 */ /* 0x000e640008220800 */
[----:B-1----:R-:W-:Y:S01]  /*2de0*/  MOV R11, UR7 ;  /* 0x00000007000b7c02 */ /* 0x002fe20008000f00 */
[----:B------:R-:W-:Y:S06]  /*2df0*/  BRA.U UP1, `(.L_x_58) ;  /* 0x0000000101187547 */ /* 0x000fec000b800000 */
.L_x_59:
[----:B------:R-:W-:Y:S05]  /*2e00*/  NANOSLEEP 0x64 ;  /* 0x000000640000795d */ /* 0x000fea0003800000 */
[----:B------:R-:W-:-:S05]  /*2e10*/  UMOV UR7, 0x10 ;  /* 0x0000001000077882 */ /* 0x000fca0000000000 */
[----:B------:R-:W-:Y:S04]  /*2e20*/  DEPBAR.LE SB1, 0x36 ;  /* 0x00009d800000791a */ /* 0x000fe80000000000 */
[----:B------:R-:W1:Y:S02]  /*2e30*/  UTCATOMSWS.2CTA.FIND_AND_SET.ALIGN UP1, UR7, UR7 ;  /* 0x00000007000775e3 */ /* 0x000e640008220800 */
[----:B-1----:R-:W-:Y:S01]  /*2e40*/  MOV R11, UR7 ;  /* 0x00000007000b7c02 */ /* 0x002fe20008000f00 */
[----:B------:R-:W-:Y:S05]  /*2e50*/  BRA.U !UP1, `(.L_x_59) ;  /* 0xfffffffd09e87547 */ /* 0x000fea000b83ffff */
.L_x_58:
[----:B------:R-:W1:Y:S01]  /*2e60*/  LDS R5, [UR6+0x10] ;  /* 0x00001006ff057984 */ /* 0x000e620008000800 */
[----:B------:R-:W-:Y:S01]  /*2e70*/  IMAD.U32 R3, RZ, RZ, UR37 ;  /* 0x00000025ff037e24 */ /* 0x000fe2000f8e00ff */
[----:B------:R-:W-:-:S03]  /*2e80*/  MOV R2, UR4 ;  /* 0x0000000400027c02 */ /* 0x000fc60008000f00 */
[----:B------:R-:W-:Y:S01]  /*2e90*/  VIADD R3, R3, 0x110 ;  /* 0x0000011003037836 */ /* 0x000fe20000000000 */
[----:B-1----:R-:W-:-:S04]  /*2ea0*/  SHF.L.U32 R5, R5, 0x1f, RZ ;  /* 0x0000001f05057819 */ /* 0x002fc800000006ff */
[----:B------:R-:W1:Y:S02]  /*2eb0*/  SYNCS.PHASECHK.TRANS64.TRYWAIT P0, [UR6+0x8], R5 ;  /* 0x00000805ff0075a7 */ /* 0x000e640008001106 */
[----:B-1----:R-:W-:Y:S05]  /*2ec0*/  @P0 BRA `(.L_x_60) ;  /* 0x0000000000080947 */ /* 0x002fea0003800000 */
[----:B------:R-:W1:Y:S02]  /*2ed0*/  SYNCS.PHASECHK.TRANS64.TRYWAIT P0, [UR6+0x8], R5 ;  /* 0x00000805ff0075a7 */ /* 0x000e640008001106 */
[----:B-1----:R-:W-:Y:S05]  /*2ee0*/  @!P0 BRA `(.L_x_61) ;  /* 0x0000005c00688947 */ /* 0x002fea0003800000 */
.L_x_60:
[----:B-1----:R-:W-:Y:S01]  /*2ef0*/  HFMA2 R4, -RZ, RZ, 0, 5.9604644775390625e-08 ;  /* 0x00000001ff047431 */ /* 0x002fe200000001ff */
[----:B------:R-:W-:Y:S01]  /*2f00*/  UPRMT UR7, UR4, 0x654, UR8 ;  /* 0x0000065404077896 */ /* 0x000fe20008000008 */
[----:B------:R-:W-:Y:S01]  /*2f10*/  IMAD.MOV.U32 R6, RZ, RZ, 0xffff ;  /* 0x0000ffffff067424 */ /* 0x000fe200078e00ff */
[----:B------:R-:W-:Y:S01]  /*2f20*/  PRMT R2, R2, 0x654, R3 ;  /* 0x0000065402027816 */ /* 0x000fe20000000003 */
[----:B------:R-:W-:Y:S02]  /*2f30*/  IMAD.MOV.U32 R5, RZ, RZ, 0x4 ;  /* 0x00000004ff057424 */ /* 0x000fe400078e00ff */
[----:B------:R-:W-:Y:S01]  /*2f40*/  IMAD.SHL.U32 R9, R11, 0x20, RZ ;  /* 0x000000200b097824 */ /* 0x000fe200078e00ff */
[----:B------:R-:W-:Y:S02]  /*2f50*/  MOV R3, UR7 ;  /* 0x0000000700037c02 */ /* 0x000fe40008000f00 */
[-C--:B------:R-:W-:Y:S01]  /*2f60*/  SHF.L.U32 R7, R6, R11.reuse, RZ ;  /* 0x0000000b06077219 */ /* 0x080fe200000006ff */
[----:B------:R1:W-:Y:S01]  /*2f70*/  SYNCS.ARRIVE.TRANS64.RED RZ, [UR7], R5 ;  /* 0x00000005ffff79a7 */ /* 0x0003e20008000407 */
[----:B------:R-:W-:Y:S01]  /*2f80*/  SHF.L.U32 R6, R4, R11, RZ ;  /* 0x0000000b04067219 */ /* 0x000fe200000006ff */
[----:B------:R1:W-:Y:S04]  /*2f90*/  STS [UR37+0x110], R9 ;  /* 0x00011009ff007988 */ /* 0x0003e80008000825 */
[----:B------:R1:W-:Y:S04]  /*2fa0*/  STAS [R2.64], R11 ;  /* 0x0000000b02007dbd */ /* 0x0003e8000c0008ff */
[----:B------:R1:W-:Y:S04]  /*2fb0*/  ATOMS.OR RZ, [UR6+0x14], R7 ;  /* 0x00001407ffff798c */ /* 0x0003e8000b000006 */
[----:B------:R1:W-:Y:S04]  /*2fc0*/  ATOMS.OR RZ, [UR6+0x18], R6 ;  /* 0x00001806ffff798c */ /* 0x0003e8000b000006 */
[----:B------:R1:W-:Y:S02]  /*2fd0*/  ATOMS.XOR RZ, [UR6+0x10], R4 ;  /* 0x00001004ffff798c */ /* 0x0003e4000b800006 */
.L_x_57:
[----:B------:R-:W-:Y:S05]  /*2fe0*/  BSYNC B0 ;  /* 0x0000000000007941 */ /* 0x000fea0003800000 */
.L_x_56:
[----:B------:R-:W-:Y:S05]  /*2ff0*/  BRA.U UP0, `(.L_x_62) ;  /* 0x00000001006c7547 */ /* 0x000fea000b800000 */
[----:B------:R-:W-:-:S03]  /*3000*/  UMOV UR7, 0xffffffff ;  /* 0xffffffff00077882 */ /* 0x000fc60000000000 */
[----:B------:R-:W-:Y:S05]  /*3010*/  BRA.DIV UR7, `(.L_x_63) ;  /* 0x0000005e07347947 */ /* 0x000fea000b800000 */
[----:B------:R-:W-:-:S13]  /*3020*/  ELECT P6, URZ, PT ;  /* 0x0000000000ff782f */ /* 0x000fda00038c0000 */
.L_x_138:
[----:B------:R-:W-:Y:S05]  /*3030*/  @!P6 BRA `(.L_x_62) ;  /* 0x00000000005ce947 */ /* 0x000fea0003800000 */
[----:B-1----:R-:W1:Y:S02]  /*3040*/  LDS R3, [UR6+0x10] ;  /* 0x00001006ff037984 */ /* 0x002e640008000800 */
[----:B-1----:R-:W-:-:S04]  /*3050*/  SHF.L.U32 R3, R3, 0x1f, RZ ;  /* 0x0000001f03037819 */ /* 0x002fc800000006ff */
[----:B------:R-:W1:Y:S02]  /*3060*/  SYNCS.PHASECHK.TRANS64.TRYWAIT P0, [UR6+0x8], R3 ;  /* 0x00000803ff0075a7 */ /* 0x000e640008001106 */
[----:B-1----:R-:W-:Y:S05]  /*3070*/  @P0 BRA `(.L_x_64) ;  /* 0x0000000000080947 */ /* 0x002fea0003800000 */
[----:B------:R-:W1:Y:S02]  /*3080*/  SYNCS.PHASECHK.TRANS64.TRYWAIT P0, [UR6+0x8], R3 ;  /* 0x00000803ff0075a7 */ /* 0x000e640008001106 */
[----:B-1----:R-:W-:Y:S05]  /*3090*/  @!P0 BRA `(.L_x_65) ;  /* 0x0000005c00348947 */ /* 0x002fea0003800000 */
.L_x_64:
[----:B------:R-:W2:Y:S01]  /*30a0*/  LDS R5, [UR37+0x110] ;  /* 0x00011025ff057984 */ /* 0x000ea20008000800 */
[----:B-1----:R-:W-:Y:S02]  /*30b0*/  HFMA2 R2, -RZ, RZ, 0, 5.9604644775390625e-08 ;  /* 0x00000001ff027431 */ /* 0x002fe400000001ff */
[----:B------:R-:W-:Y:S01]  /*30c0*/  IMAD.MOV.U32 R3, RZ, RZ, 0xffff ;  /* 0x0000ffffff037424 */ /* 0x000fe200078e00ff */
[----:B------:R-:W-:Y:S01]  /*30d0*/  UPRMT UR7, UR4, 0x654, UR8 ;  /* 0x0000065404077896 */ /* 0x000fe20008000008 */
[----:B--2---:R-:W-:-:S03]  /*30e0*/  IMAD.SHL.U32 R4, R5, 0x20, RZ ;  /* 0x0000002005047824 */ /* 0x004fc600078e00ff */
[-C--:B------:R-:W-:Y:S02]  /*30f0*/  SHF.L.U32 R3, R3, R5.reuse, RZ ;  /* 0x0000000503037219 */ /* 0x080fe400000006ff */
[----:B------:R-:W-:Y:S01]  /*3100*/  SHF.L.U32 R5, R2, R5, RZ ;  /* 0x0000000502057219 */ /* 0x000fe200000006ff */
[----:B------:R2:W-:Y:S04]  /*3110*/  STS [UR37+0x110], R4 ;  /* 0x00011004ff007988 */ /* 0x0005e80008000825 */
[----:B------:R2:W-:Y:S04]  /*3120*/  ATOMS.OR RZ, [UR6+0x14], R3 ;  /* 0x00001403ffff798c */ /* 0x0005e8000b000006 */
[----:B------:R2:W-:Y:S01]  /*3130*/  ATOMS.OR RZ, [UR6+0x18], R5 ;  /* 0x00001805ffff798c */ /* 0x0005e2000b000006 */
[----:B------:R-:W-:Y:S03]  /*3140*/  SYNCS.ARRIVE.TRANS64.RED.A1T0 RZ, [UR7], RZ ;  /* 0x000000ffffff79a7 */ /* 0x000fe60008100407 */
[----:B------:R2:W-:Y:S01]  /*3150*/  ATOMS.XOR RZ, [UR6+0x10], R2 ;  /* 0x00001002ffff798c */ /* 0x0005e2000b800006 */
[----:B------:R-:W-:Y:S05]  /*3160*/  BRA `(.L_x_62) ;  /* 0x0000000000107947 */ /* 0x000fea0003800000 */
.L_x_55:
[----:B------:R-:W-:-:S05]  /*3170*/  MOV R2, 0xffffffff ;  /* 0xffffffff00027802 */ /* 0x000fca0000000f00 */
[----:B------:R1:W-:Y:S02]  /*3180*/  STS [UR37+0x110], R2 ;  /* 0x00011002ff007988 */ /* 0x0003e40008000825 */
[----:B-1----:R-:W-:Y:S02]  /*3190*/  MOV R2, 0x31b0 ;  /* 0x000031b000027802 */ /* 0x002fe40000000f00 */
[----:B-----5:R-:W-:Y:S05]  /*31a0*/  CALL.REL.NOINC `($__internal_1_$__cuda_sm10x_tcgen05_guardrail_trap_phase_invalid_during_alloc) ;  /* 0x00000060007c7944 */ /* 0x020fea0003c00000 */
.L_x_62:
[----:B------:R-:W-:Y:S05]  /*31b0*/  WARPSYNC.ALL ;  /* 0x0000000000007948 */ /* 0x000fea0003800000 */
[----:B------:R-:W3:Y:S01]  /*31c0*/  S2UR UR7, SR_CgaCtaId ;  /* 0x00000000000779c3 */ /* 0x000ee20000008800 */
[----:B------:R-:W-:Y:S01]  /*31d0*/  UMOV UR6, 0x400 ;  /* 0x0000040000067882 */ /* 0x000fe20000000000 */
[----:B------:R-:W-:-:S06]  /*31e0*/  NOP ;  /* 0x0000000000007918 */ /* 0x000fcc0000000000 */
[----:B------:R-:W-:Y:S06]  /*31f0*/  BAR.ARV 0x6, 0xa0 ;  /* 0x0182800000007b1d */ /* 0x000fec0000002000 */
[----:B------:R-:W4:Y:S01]  /*3200*/  LDCU UR8, c[0x0][0x38c] ;  /* 0x00007180ff0877ac */ /* 0x000f220008000800 */
[----:B------:R-:W-:Y:S01]  /*3210*/  LOP3.LUT R0, R0, 0xffff, RZ, 0xc0, !PT ;  /* 0x0000ffff00007812 */ /* 0x000fe200078ec0ff */
[----:B-1----:R-:W-:Y:S01]  /*3220*/  IMAD.MOV.U32 R9, RZ, RZ, 0x1 ;  /* 0x00000001ff097424 */ /* 0x002fe200078e00ff */
[----:B------:R-:W-:Y:S01]  /*3230*/  LOP3.LUT R8, R8, 0xffff, RZ, 0xc0, !PT ;  /* 0x0000ffff08087812 */ /* 0x000fe200078ec0ff */
[----:B------:R-:W-:Y:S01]  /*3240*/  UMOV UR19, URZ ;  /* 0x000000ff00137c82 */ /* 0x000fe20008000000 */
[----:B------:R-:W-:Y:S01]  /*3250*/  R2UR UR11, R0 ;  /* 0x00000000000b72ca */ /* 0x000fe200000e0000 */
[----:B------:R-:W-:Y:S01]  /*3260*/  UMOV UR18, URZ ;  /* 0x000000ff00127c82 */ /* 0x000fe20008000000 */
[----:B------:R-:W-:Y:S01]  /*3270*/  R2UR UR12, R8 ;  /* 0x00000000080c72ca */ /* 0x000fe200000e0000 */
[----:B------:R-:W-:Y:S01]  /*3280*/  IMAD.MOV.U32 R8, RZ, RZ, RZ ;  /* 0x000000ffff087224 */ /* 0x000fe200078e00ff */
[----:B------:R-:W-:Y:S01]  /*3290*/  UMOV UR17, URZ ;  /* 0x000000ff00117c82 */ /* 0x000fe20008000000 */
[----:B---3--:R-:W-:-:S02]  /*32a0*/  ULEA UR7, UR7, UR6, 0x18 ;  /* 0x0000000607077291 */ /* 0x008fc4000f8ec0ff */
[----:B------:R-:W-:Y:S02]  /*32b0*/  UISETP.NE.AND UP2, UPT, UR5, URZ, UPT ;  /* 0x000000ff0500728c */ /* 0x000fe4000bf45270 */
[----:B------:R-:W-:Y:S02]  /*32c0*/  UIADD3 UR13, UPT, UPT, UR7, 0x8400, URZ ;  /* 0x00008400070d7890 */ /* 0x000fe4000fffe0ff */
[----:B------:R-:W-:Y:S02]  /*32d0*/  UIADD3 UR14, UPT, UPT, UR7, 0x14400, URZ ;  /* 0x00014400070e7890 */ /* 0x000fe4000fffe0ff */
[----:B----4-:R-:W-:Y:S01]  /*32e0*/  UIADD3 UR8, UPT, UPT, UR8, 0x7f, URZ ;  /* 0x0000007f08087890 */ /* 0x010fe2000fffe0ff */
[----:B--2---:R-:W1:Y:S01]  /*32f0*/  LDS R2, [UR7+0x110] ;  /* 0x00011007ff027984 */ /* 0x004e620008000800 */
[----:B------:R-:W-:Y:S02]  /*3300*/  USHF.R.U32.HI UR13, URZ, 0x4, UR13 ;  /* 0x00000004ff0d7899 */ /* 0x000fe4000801160d */
[----:B------:R-:W-:-:S02]  /*3310*/  USHF.R.S32.HI UR6, URZ, 0x1f, UR8 ;  /* 0x0000001fff067899 */ /* 0x000fc40008011408 */
[----:B------:R-:W-:Y:S02]  /*3320*/  USHF.R.U32.HI UR14, URZ, 0x4, UR14 ;  /* 0x00000004ff0e7899 */ /* 0x000fe4000801160e */
[----:B------:R-:W-:Y:S02]  /*3330*/  ULEA.HI UR6, UR6, UR8, URZ, 0x7 ;  /* 0x0000000806067291 */ /* 0x000fe4000f8f38ff */
[----:B------:R-:W-:Y:S02]  /*3340*/  ULOP3.LUT UR13, UR13, 0x3fff, URZ, 0xc0, !UPT ;  /* 0x00003fff0d0d7892 */ /* 0x000fe4000f8ec0ff */
[----:B------:R-:W-:Y:S02]  /*3350*/  USHF.R.S32.HI UR6, URZ, 0x7, UR6 ;  /* 0x00000007ff067899 */ /* 0x000fe40008011406 */
[----:B------:R-:W-:Y:S02]  /*3360*/  ULOP3.LUT UR14, UR14, 0x3fff, URZ, 0xc0, !UPT ;  /* 0x00003fff0e0e7892 */ /* 0x000fe4000f8ec0ff */
[----:B------:R-:W-:Y:S01]  /*3370*/  UISETP.LT.AND UP0, UPT, UR6, 0x1, UPT ;  /* 0x000000010600788c */ /* 0x000fe2000bf01270 */
[----:B------:R-:W-:Y:S01]  /*3380*/  UMOV UR28, 0x0 ;  /* 0x00000000001c7882 */ /* 0x000fe20000000000 */
[----:B------:R-:W-:Y:S01]  /*3390*/  UMOV UR29, 0x10200490 ;  /* 0x10200490001d7882 */ /* 0x000fe20000000000 */
[----:B------:R-:W-:-:S02]  /*33a0*/  ULOP3.LUT UR13, UR13, 0x10000, URZ, 0xfc, !UPT ;  /* 0x000100000d0d7892 */ /* 0x000fc4000f8efcff */
[----:B------:R-:W-:Y:S02]  /*33b0*/  ULOP3.LUT UR14, UR14, 0x10000, URZ, 0xfc, !UPT ;  /* 0x000100000e0e7892 */ /* 0x000fe4000f8efcff */
[----:B------:R-:W-:Y:S01]  /*33c0*/  USEL UR20, UR6, 0x1, !UP0 ;  /* 0x0000000106147887 */ /* 0x000fe2000c000000 */
[----:B------:R-:W-:Y:S01]  /*33d0*/  UMOV UR26, 0x0 ;  /* 0x00000000001a7882 */ /* 0x000fe20000000000 */
[----:B------:R-:W-:Y:S01]  /*33e0*/  UMOV UR27, 0x10200490 ;  /* 0x10200490001b7882 */ /* 0x000fe20000000000 */
[----:B------:R-:W-:Y:S01]  /*33f0*/  UMOV UR24, 0x0 ;  /* 0x0000000000187882 */ /* 0x000fe20000000000 */
[----:B------:R-:W-:Y:S01]  /*3400*/  UMOV UR25, 0x10200490 ;  /* 0x1020049000197882 */ /* 0x000fe20000000000 */
[----:B------:R-:W-:Y:S01]  /*3410*/  UMOV UR22, 0x0 ;  /* 0x0000000000167882 */ /* 0x000fe20000000000 */
[----:B------:R-:W-:Y:S01]  /*3420*/  UMOV UR23, 0x10200490 ;  /* 0x1020049000177882 */ /* 0x000fe20000000000 */
[----:B-1----:R-:W-:Y:S02]  /*3430*/  R2UR UR21, R2 ;  /* 0x00000000021572ca */ /* 0x002fe400000e0000 */
[----:B------:R-:W-:-:S13]  /*3440*/  CS2R R2, SRZ ;  /* 0x0000000000027805 */ /* 0x000fda000001ff00 */
.L_x_73:
[C---:B------:R-:W-:Y:S02]  /*3450*/  LEA R0, R8.reuse, UR7, 0x3 ;  /* 0x0000000708007c11 */ /* 0x040fe4000f8e18ff */
[----:B------:R-:W-:Y:S02]  /*3460*/  SHF.L.U32 R5, R3, 0x1f, RZ ;  /* 0x0000001f03057819 */ /* 0x000fe400000006ff */
[----:B------:R-:W-:Y:S02]  /*3470*/  LEA R4, R8, UR7, 0x4 ;  /* 0x0000000708047c11 */ /* 0x000fe4000f8e20ff */
[----:B------:R-:W1:Y:S02]  /*3480*/  SYNCS.PHASECHK.TRANS64.TRYWAIT P0, [R0+URZ+0x60], R5 ;  /* 0x00006005000075a7 */ /* 0x000e6400080011ff */
[----:B-1-34-:R-:W-:Y:S05]  /*3490*/  @!P0 BRA `(.L_x_66) ;  /* 0x00000058004c8947 */ /* 0x01afea0003800000 */
.L_x_139:
[----:B-1----:R-:W1:Y:S01]  /*34a0*/  LDS.128 R4, [R4+0xf0] ;  /* 0x0000f00004047984 */ /* 0x002e620000000c00 */
[----:B------:R-:W-:Y:S02]  /*34b0*/  VIADD R0, R0, 0x70 ;  /* 0x0000007000007836 */ /* 0x000fe40000000000 */
[----:B------:R-:W-:Y:S01]  /*34c0*/  VIADD R8, R8, 0x1 ;  /* 0x0000000108087836 */ /* 0x000fe20000000000 */
[----:B------:R-:W-:Y:S01]  /*34d0*/  @!PT LDS RZ, [RZ] ;  /* 0x00000000fffff984 */ /* 0x000fe20000000800 */
[----:B------:R-:W-:Y:S01]  /*34e0*/  @!PT LDS RZ, [RZ] ;  /* 0x00000000fffff984 */ /* 0x000fe20000000800 */
[----:B------:R-:W-:Y:S01]  /*34f0*/  @!PT LDS RZ, [RZ] ;  /* 0x00000000fffff984 */ /* 0x000fe20000000800 */
[----:B------:R-:W-:Y:S01]  /*3500*/  @!PT LDS RZ, [RZ] ;  /* 0x00000000fffff984 */ /* 0x000fe20000000800 */
[----:B------:R2:W-:Y:S06]  /*3510*/  MEMBAR.ALL.CTA ;  /* 0x0000000000007992 */ /* 0x0005ec0000008000 */
[----:B--2---:R-:W2:Y:S01]  /*3520*/  FENCE.VIEW.ASYNC.S ;  /* 0x00000000000073c6 */ /* 0x004ea20000000000 */
[----:B------:R-:W-:-:S04]  /*3530*/  PRMT R0, RZ, 0x654, R0 ;  /* 0x00000654ff007816 */ /* 0x000fc80000000000 */
[----:B--2---:R2:W-:Y:S01]  /*3540*/  SYNCS.ARRIVE.TRANS64.RED.A1T0 RZ, [R0+URZ], RZ ;  /* 0x000000ff00ff79a7 */ /* 0x0045e200081004ff */
[----:B-1----:R-:W-:Y:S01]  /*3550*/  LOP3.LUT P1, RZ, R6, 0x1, RZ, 0xc0, !PT ;  /* 0x0000000106ff7812 */ /* 0x002fe2000782c0ff */
[----:B--2---:R-:W-:-:S12]  /*3560*/  BRA.U UP2, `(.L_x_67) ;  /* 0x0000000502087547 */ /* 0x004fd8000b800000 */
[----:B------:R-:W1:Y:S01]  /*3570*/  LDCU UR8, c[0x0][0x38c] ;  /* 0x00007180ff0877ac */ /* 0x000e620008000800 */
[----:B------:R-:W-:Y:S02]  /*3580*/  PLOP3.LUT P2, PT, PT, PT, PT, 0x80, 0x8 ;  /* 0x000000000008781c */ /* 0x000fe40003f4f070 */
[----:B------:R-:W-:Y:S01]  /*3590*/  SHF.L.U32 R5, R9, 0x1f, RZ ;  /* 0x0000001f09057819 */ /* 0x000fe200000006ff */
[----:B------:R-:W-:Y:S02]  /*35a0*/  ULEA UR9, UR19, UR7, 0x3 ;  /* 0x0000000713097291 */ /* 0x000fe4000f8e18ff */
[----:B------:R-:W-:Y:S02]  /*35b0*/  ULEA UR10, UR19, UR21, 0x7 ;  /* 0x00000015130a7291 */ /* 0x000fe4000f8e38ff */
[----:B-1----:R-:W-:-:S06]  /*35c0*/  UISETP.GE.AND UP0, UPT, UR8, 0x1, UPT ;  /* 0x000000010800788c */ /* 0x002fcc000bf06270 */
[----:B------:R-:W-:-:S05]  /*35d0*/  PLOP3.LUT P0, PT, PT, PT, UP0, 0x80, 0x8 ;  /* 0x000000000008781c */ /* 0x000fca0003f0f008 */
[----:B------:R-:W-:-:S08]  /*35e0*/  @UP0 ULEA UR8, UR18, UR7, 0x3 ;  /* 0x0000000712080291 */ /* 0x000fd0000f8e18ff */
[----:B------:R-:W-:-:S04]  /*35f0*/  @P0 SHF.L.U32 R0, R2, 0x1f, RZ ;  /* 0x0000001f02000819 */ /* 0x000fc800000006ff */
[----:B------:R1:W2:Y:S01]  /*3600*/  @P0 SYNCS.PHASECHK.TRANS64.TRYWAIT P2, [UR8], R0 ;  /* 0x00000000ff0005a7 */ /* 0x0002a20008041108 */
[----:B------:R-:W3:Y:S02]  /*3610*/  SYNCS.PHASECHK.TRANS64.TRYWAIT P0, [UR9+0xa0], R5 ;  /* 0x0000a005ff0075a7 */ /* 0x000ee40008001109 */
[----:B-123--:R-:W-:Y:S05]  /*3620*/  @!P0 BRA `(.L_x_68) ;  /* 0x0000005400fc8947 */ /* 0x00efea0003800000 */
.L_x_141:
[----:B------:R-:W-:Y:S01]  /*3630*/  UMOV UR16, UR17 ;  /* 0x0000001100107c82 */ /* 0x000fe20008000000 */
[----:B------:R-:W-:Y:S05]  /*3640*/  BRA.U !UP0, `(.L_x_69) ;  /* 0x0000000108c07547 */ /* 0x000fea000b800000 */
[----:B------:R-:W-:Y:S02]  /*3650*/  UIADD3 UR16, UPT, UPT, UR20, UR17, URZ ;  /* 0x0000001114107290 */ /* 0x000fe4000fffe0ff */
[----:B------:R-:W-:Y:S01]  /*3660*/  UPLOP3.LUT UP3, UPT, UPT, UPT, UPT, 0x40, 0x4 ;  /* 0x000000000004789c */ /* 0x000fe20003f6e870 */
[----:B------:R-:W-:Y:S01]  /*3670*/  UMOV UR15, UR6 ;  /* 0x00000006000f7c82 */ /* 0x000fe20008000000 */
[----:B------:R-:W-:-:S09]  /*3680*/  UMOV UR46, UR18 ;  /* 0x00000012002e7c82 */ /* 0x000fd20008000000 */
.L_x_72:
[----:B--2---:R-:W-:Y:S01]  /*3690*/  ULEA UR8, UR46, UR7, 0x3 ;  /* 0x000000072e087291 */ /* 0x004fe2000f8e18ff */
[----:B---3--:R-:W-:Y:S11]  /*36a0*/  @P2 BRA `(.L_x_70) ;  /* 0x00000000000c2947 */ /* 0x008ff60003800000 */
[----:B-1----:R-:W-:Y:S04]  /*36b0*/  SHF.L.U32 R5, R2, 0x1f, RZ ;  /* 0x0000001f02057819 */ /* 0x002fe800000006ff */
[----:B------:R-:W1:Y:S02]  /*36c0*/  SYNCS.PHASECHK.TRANS64.TRYWAIT P0, [UR8], R5 ;  /* 0x00000005ff0075a7 */ /* 0x000e640008001108 */
[----:B-1----:R-:W-:Y:S05]  /*36d0*/  @!P0 BRA `(.L_x_71) ;  /* 0x0000005400e88947 */ /* 0x002fea0003800000 */
.L_x_70:
[----:B------:R-:W-:Y:S01]  /*36e0*/  UISETP.NE.AND UP0, UPT, UR15, 0x1, UPT ;  /* 0x000000010f00788c */ /* 0x000fe2000bf05270 */
[----:B------:R-:W-:Y:S01]  /*36f0*/  PLOP3.LUT P2, PT, PT, PT, PT, 0x80, 0x8 ;  /* 0x000000000008781c */ /* 0x000fe20003f4f070 */
[----:B------:R-:W-:Y:S02]  /*3700*/  UIADD3 UR18, UPT, UPT, UR46, 0x1, URZ ;  /* 0x000000012e127890 */ /* 0x000fe4000fffe0ff */
[----:B------:R-:W-:Y:S02]  /*3710*/  ULEA UR32, UR46, UR14, 0x9 ;  /* 0x0000000e2e207291 */ /* 0x000fe4000f8e48ff */
[----:B------:R-:W-:Y:S01]  /*3720*/  UISETP.NE.AND UP1, UPT, UR18, 0x3, UPT ;  /* 0x000000031200788c */ /* 0x000fe2000bf25270 */
[----:B------:R-:W-:Y:S01]  /*3730*/  PLOP3.LUT P0, PT, PT, PT, UP0, 0x80, 0x8 ;  /* 0x000000000008781c */ /* 0x000fe20003f0f008 */
[----:B------:R-:W-:Y:S02]  /*3740*/  UIADD3 UR44, UPT, UPT, UR32, 0x2, URZ ;  /* 0x00000002202c7890 */ /* 0x000fe4000fffe0ff */
[----:B------:R-:W-:Y:S02]  /*3750*/  USEL UR31, URZ, 0x1, UP1 ;  /* 0x00000001ff1f7887 */ /* 0x000fe40008800000 */
[----:B------:R-:W-:Y:S02]  /*3760*/  USEL UR18, UR18, URZ, UP1 ;  /* 0x000000ff12127287 */ /* 0x000fe40008800000 */
[----:B------:R-:W-:Y:S02]  /*3770*/  UIADD3 UR40, UPT, UPT, UR32, 0x4, URZ ;  /* 0x0000000420287890 */ /* 0x000fe4000fffe0ff */
[----:B------:R-:W-:Y:S01]  /*3780*/  @UP0 ULEA UR30, UR18, UR7, 0x3 ;  /* 0x00000007121e0291 */ /* 0x000fe2000f8e18ff */
[----:B------:R-:W-:Y:S01]  /*3790*/  LOP3.LUT R2, R2, UR31, RZ, 0x3c, !PT ;  /* 0x0000001f02027c12 */ /* 0x000fe2000f8e3cff */
[----:B------:R-:W-:Y:S02]  /*37a0*/  UIADD3 UR36, UPT, UPT, UR32, 0x6, URZ ;  /* 0x0000000620247890 */ /* 0x000fe4000fffe0ff */
[----:B------:R-:W-:Y:S01]  /*37b0*/  UIADD3 UR8, UPT, UPT, UR8, 0x18, URZ ;  /* 0x0000001808087890 */ /* 0x000fe2000fffe0ff */
[----:B-1----:R-:W-:Y:S01]  /*37c0*/  @P0 SHF.L.U32 R0, R2, 0x1f, RZ ;  /* 0x0000001f02000819 */ /* 0x002fe200000006ff */
[----:B------:R-:W-:Y:S02]  /*37d0*/  UIADD3 UR17, UPT, UPT, UR17, 0x1, URZ ;  /* 0x0000000111117890 */ /* 0x000fe4000fffe0ff */
[----:B------:R-:W-:Y:S01]  /*37e0*/  UIADD3 UR15, UPT, UPT, UR15, -0x1, URZ ;  /* 0xffffffff0f0f7890 */ /* 0x000fe2000fffe0ff */
[----:B------:R2:W3:Y:S01]  /*37f0*/  @P0 SYNCS.PHASECHK.TRANS64.TRYWAIT P2, [UR30], R0 ;  /* 0x00000000ff0005a7 */ /* 0x0004e2000804111e */
[----:B------:R-:W-:Y:S02]  /*3800*/  ULEA UR30, UR46, UR13, 0xa ;  /* 0x0000000d2e1e7291 */ /* 0x000fe4000f8e50ff */
[----:B------:R-:W-:Y:S02]  /*3810*/  UISETP.NE.AND UP0, UPT, UR17, UR16, UPT ;  /* 0x000000101100728c */ /* 0x000fe4000bf05270 */
[----:B------:R-:W-:Y:S02]  /*3820*/  UIADD3 UR42, UPT, UPT, UR30, 0x2, URZ ;  /* 0x000000021e2a7890 */ /* 0x000fe4000fffe0ff */
[----:B------:R-:W-:Y:S02]  /*3830*/  UIADD3 UR38, UPT, UPT, UR30, 0x4, URZ ;  /* 0x000000041e267890 */ /* 0x000fe4000fffe0ff */
[----:B------:R-:W-:Y:S01]  /*3840*/  UIADD3 UR34, UPT, UPT, UR30, 0x6, URZ ;  /* 0x000000061e227890 */ /* 0x000fe2000fffe0ff */
[----:B------:R-:W-:Y:S01]  /*3850*/  UMOV UR33, 0x40004040 ;  /* 0x4000404000217882 */ /* 0x000fe20000000000 */
[----:B------:R-:W-:Y:S01]  /*3860*/  UMOV UR31, 0x40004040 ;  /* 0x40004040001f7882 */ /* 0x000fe20000000000 */
[----:B------:R-:W-:Y:S01]  /*3870*/  UMOV UR45, 0x40004040 ;  /* 0x40004040002d7882 */ /* 0x000fe20000000000 */
[----:B------:R2:W-:Y:S01]  /*3880*/  UTCQMMA.2CTA gdesc[UR30], gdesc[UR32], tmem[UR10], tmem[UR28], idesc[UR29], UP3 ;  /* 0x00ff1c201e0075ea */ /* 0x0005e20009a0030a */
[----:B------:R-:W-:Y:S01]  /*3890*/  UPLOP3.LUT UP3, UPT, UPT, UPT, UPT, 0x80, 0x8 ;  /* 0x000000000008789c */ /* 0x000fe20003f6f070 */
[----:B------:R-:W-:Y:S01]  /*38a0*/  UMOV UR43, 0x40004040 ;  /* 0x40004040002b7882 */ /* 0x000fe20000000000 */
[----:B------:R-:W-:Y:S01]  /*38b0*/  UMOV UR41, 0x40004040 ;  /* 0x4000404000297882 */ /* 0x000fe20000000000 */
[----:B------:R2:W-:Y:S01]  /*38c0*/  UTCQMMA.2CTA gdesc[UR42], gdesc[UR44], tmem[UR10], tmem[UR26], idesc[UR27], UPT ;  /* 0x00ff1a2c2a0075ea */ /* 0x0005e2000ba0030a */
[----:B------:R-:W-:Y:S01]  /*38d0*/  UMOV UR39, 0x40004040 ;  /* 0x4000404000277882 */ /* 0x000fe20000000000 */
[----:B------:R-:W-:Y:S01]  /*38e0*/  UMOV UR37, 0x40004040 ;  /* 0x4000404000257882 */ /* 0x000fe20000000000 */
[----:B------:R-:W-:Y:S01]  /*38f0*/  UMOV UR35, 0x40004040 ;  /* 0x4000404000237882 */ /* 0x000fe20000000000 */
[----:B------:R2:W-:Y:S01]  /*3900*/  UTCQMMA.2CTA gdesc[UR38], gdesc[UR40], tmem[UR10], tmem[UR24], idesc[UR25], UPT ;  /* 0x00ff1828260075ea */ /* 0x0005e2000ba0030a */
[----:B------:R2:W-:Y:S01]  /*3910*/  UTCQMMA.2CTA gdesc[UR34], gdesc[UR36], tmem[UR10], tmem[UR22], idesc[UR23], UPT ;  /* 0x00ff1624220075ea */ /* 0x0005e2000ba0030a */
[----:B------:R2:W-:Y:S01]  /*3920*/  UTCBAR.2CTA.MULTICAST [UR8], URZ, UR12 ;  /* 0x000000ff080073e9 */ /* 0x0005e2000820080c */
[----:B------:R-:W-:Y:S01]  /*3930*/  UMOV UR46, UR18 ;  /* 0x00000012002e7c82 */ /* 0x000fe20008000000 */
[----:B------:R-:W-:Y:S05]  /*3940*/  BRA.U UP0, `(.L_x_72) ;  /* 0xfffffffd00507547 */ /* 0x000fea000b83ffff */
.L_x_69:
[----:B------:R-:W-:Y:S01]  /*3950*/  UIADD3 UR9, UPT, UPT, UR9, 0x80, URZ ;  /* 0x0000008009097890 */ /* 0x000fe2000fffe0ff */
[----:B------:R-:W-:-:S08]  /*3960*/  UMOV UR17, UR16 ;  /* 0x0000001000117c82 */ /* 0x000fd00008000000 */
[----:B------:R4:W-:Y:S01]  /*3970*/  UTCBAR.2CTA.MULTICAST [UR9], URZ, UR11 ;  /* 0x000000ff090073e9 */ /* 0x0009e2000820080b */
[----:B------:R-:W-:Y:S02]  /*3980*/  NOP ;  /* 0x0000000000007918 */ /* 0x000fe40000000000 */
.L_x_67:
[----:B------:R-:W-:Y:S01]  /*3990*/  UIADD3 UR19, UPT, UPT, UR19, 0x1, URZ ;  /* 0x0000000113137890 */ /* 0x000fe2000fffe0ff */
[----:B------:R-:W-:-:S03]  /*39a0*/  ISETP.NE.AND P0, PT, R8, 0x2, PT ;  /* 0x000000020800780c */ /* 0x000fc60003f05270 */
[----:B------:R-:W-:Y:S01]  /*39b0*/  UISETP.NE.AND UP0, UPT, UR19, 0x4, UPT ;  /* 0x000000041300788c */ /* 0x000fe2000bf05270 */
[----:B-12---:R-:W-:Y:S02]  /*39c0*/  SEL R0, RZ, 0x1, P0 ;  /* 0x00000001ff007807 */ /* 0x006fe40000000000 */
[----:B------:R-:W-:Y:S01]  /*39d0*/  SEL R8, R8, RZ, P0 ;  /* 0x000000ff08087207 */ /* 0x000fe20000000000 */
[----:B------:R-:W-:Y:S01]  /*39e0*/  USEL UR8, URZ, 0x1, UP0 ;  /* 0x00000001ff087887 */ /* 0x000fe20008000000 */
[----:B------:R-:W-:Y:S01]  /*39f0*/  LOP3.LUT R3, R3, R0, RZ, 0x3c, !PT ;  /* 0x0000000003037212 */ /* 0x000fe200078e3cff */
[----:B------:R-:W-:-:S04]  /*3a00*/  USEL UR19, UR19, URZ, UP0 ;  /* 0x000000ff13137287 */ /* 0x000fc80008000000 */
[----:B------:R-:W-:Y:S01]  /*3a10*/  LOP3.LUT R9, R9, UR8, RZ, 0x3c, !PT ;  /* 0x0000000809097c12 */ /* 0x000fe2000f8e3cff */
[----:B------:R-:W-:Y:S07]  /*3a20*/  @P1 BRA `(.L_x_73) ;  /* 0xfffffff800881947 */ /* 0x000fee000383ffff */
[----:B------:R-:W1:Y:S01]  /*3a30*/  S2UR UR6, SR_CgaCtaId ;  /* 0x00000000000679c3 */ /* 0x000e620000008800 */
[----:B------:R-:W-:Y:S01]  /*3a40*/  ELECT P0, URZ, PT ;  /* 0x0000000000ff782f */ /* 0x000fe20003800000 */
[----:B------:R-:W-:Y:S01]  /*3a50*/  HFMA2 R0, -RZ, RZ, 0, 5.9604644775390625e-08 ;  /* 0x00000001ff007431 */ /* 0x000fe200000001ff */
[----:B------:R-:W-:-:S05]  /*3a60*/  UMOV UR8, 0x40 ;  /* 0x0000004000087882 */ /* 0x000fca0000000000 */
[----:B------:R-:W-:Y:S01]  /*3a70*/  UVIRTCOUNT.DEALLOC.SMPOOL 0x80 ;  /* 0x000000800000784c */ /* 0x000fe20000000000 */
[----:B------:R-:W-:Y:S02]  /*3a80*/  UISETP.NE.AND UP0, UPT, UR5, URZ, UPT ;  /* 0x000000ff0500728c */ /* 0x000fe4000bf05270 */
[----:B-1----:R-:W-:-:S09]  /*3a90*/  ULEA UR6, UR6, UR8, 0x18 ;  /* 0x0000000806067291 */ /* 0x002fd2000f8ec0ff */
[----:B------:R1:W-:Y:S01]  /*3aa0*/  @P0 STS.U8 [UR6+0x1c], R0 ;  /* 0x00001c00ff000988 */ /* 0x0003e20008000006 */
[----:B------:R-:W-:Y:S05]  /*3ab0*/  BRA.U UP0, `(.L_x_74) ;  /* 0x0000000100a07547 */ /* 0x000fea000b800000 */
[----:B------:R-:W-:Y:S01]  /*3ac0*/  UIADD3 UR5, UPT, UPT, UR7, 0xa0, URZ ;  /* 0x000000a007057890 */ /* 0x000fe2000fffe0ff */
[----:B------:R-:W-:-:S03]  /*3ad0*/  SHF.L.U32 R3, R9, 0x1f, RZ ;  /* 0x0000001f09037819 */ /* 0x000fc600000006ff */
[----:B------:R-:W-:-:S09]  /*3ae0*/  ULEA UR8, UR19, UR5, 0x3 ;  /* 0x0000000513087291 */ /* 0x000fd2000f8e18ff */
[----:B------:R-:W2:Y:S02]  /*3af0*/  SYNCS.PHASECHK.TRANS64.TRYWAIT P0, [UR8], R3 ;  /* 0x00000003ff0075a7 */ /* 0x000ea40008001108 */
[----:B--2---:R-:W-:Y:S05]  /*3b00*/  @!P0 BRA `(.L_x_75) ;  /* 0x0000005000f48947 */ /* 0x004fea0003800000 */
.L_x_144:
[----:B----4-:R-:W-:-:S04]  /*3b10*/  UIADD3 UR9, UPT, UPT, UR19, 0x1, URZ ;  /* 0x0000000113097890 */ /* 0x010fc8000fffe0ff */
        /* <DEDUP_REMOVED lines=8> */
.L_x_146:
        /* <DEDUP_REMOVED lines=9> */
.L_x_148:
[----:B------:R-:W-:-:S04]  /*3c30*/  UIADD3 UR9, UPT, UPT, UR9, 0x1, URZ ;  /* 0x0000000109097890 */ /* 0x000fc8000fffe0ff */
[----:B------:R-:W-:-:S04]  /*3c40*/  UISETP.NE.AND UP1, UPT, UR9, 0x4, UPT ;  /* 0x000000040900788c */ /* 0x000fc8000bf25270 */
[----:B------:R-:W-:Y:S02]  /*3c50*/  USEL UR8, URZ, 0x1, UP1 ;  /* 0x00000001ff087887 */ /* 0x000fe40008800000 */
[----:B------:R-:W-:-:S04]  /*3c60*/  USEL UR9, UR9, URZ, UP1 ;  /* 0x000000ff09097287 */ /* 0x000fc80008800000 */
[----:B------:R-:W-:Y:S01]  /*3c70*/  ULEA UR9, UR9, UR5, 0x3 ;  /* 0x0000000509097291 */ /* 0x000fe2000f8e18ff */
[----:B-1----:R-:W-:-:S04]  /*3c80*/  LOP3.LUT R3, R2, UR8, RZ, 0x3c, !PT ;  /* 0x0000000802037c12 */ /* 0x002fc8000f8e3cff */
[----:B------:R-:W-:Y:S01]  /*3c90*/  SHF.L.U32 R3, R3, 0x1f, RZ ;  /* 0x0000001f03037819 */ /* 0x000fe200000006ff */
[----:B------:R-:W-:-:S04]  /*3ca0*/  IMAD.U32 R0, RZ, RZ, UR9 ;  /* 0x00000009ff007e24 */ /* 0x000fc8000f8e00ff */
[----:B------:R1:W2:Y:S03]  /*3cb0*/  SYNCS.PHASECHK.TRANS64.TRYWAIT P0, [R0+URZ], R3 ;  /* 0x00000003000075a7 */ /* 0x0002a600080011ff */
[----:B--2---:R-:W-:Y:S05]  /*3cc0*/  @!P0 NANOSLEEP.SYNCS 0x989680 ;  /* 0x009896800000895d */ /* 0x004fea0003900000 */
[----:B------:R-:W2:Y:S02]  /*3cd0*/  @!P0 SYNCS.PHASECHK.TRANS64 P0, [R0+URZ], R3 ;  /* 0x00000003000085a7 */ /* 0x000ea400080010ff */
[----:B--2---:R-:W-:Y:S05]  /*3ce0*/  @P0 BRA `(.L_x_78) ;  /* 0x0000000000200947 */ /* 0x004fea0003800000 */
.L_x_79:
[----:B--2---:R2:W4:Y:S02]  /*3cf0*/  SYNCS.PHASECHK.TRANS64.TRYWAIT P0, [R0+URZ], R3 ;  /* 0x00000003000075a7 */ /* 0x00452400080011ff */
[----:B----4-:R-:W-:Y:S05]  /*3d00*/  @!P0 NANOSLEEP.SYNCS 0x989680 ;  /* 0x009896800000895d */ /* 0x010fea0003900000 */
[----:B------:R-:W4:Y:S02]  /*3d10*/  @!P0 SYNCS.PHASECHK.TRANS64 P0, [R0+URZ], R3 ;  /* 0x00000003000085a7 */ /* 0x000f2400080010ff */
[----:B----4-:R-:W-:Y:S05]  /*3d20*/  @!P0 BRA `(.L_x_79) ;  /* 0xfffffffc00f08947 */ /* 0x010fea000383ffff */
[----:B------:R-:W-:Y:S05]  /*3d30*/  BRA `(.L_x_78) ;  /* 0x00000000000c7947 */ /* 0x000fea0003800000 */
.L_x_74:
[----:B------:R-:W-:-:S04]  /*3d40*/  UIADD3 UR5, UPT, UPT, UR7, 0xe0, URZ ;  /* 0x000000e007057890 */ /* 0x000fc8000fffe0ff */
[----:B------:R-:W-:-:S09]  /*3d50*/  UPRMT UR5, UR4, 0x654, UR5 ;  /* 0x0000065404057896 */ /* 0x000fd20008000005 */
[----:B------:R-:W-:Y:S03]  /*3d60*/  SYNCS.ARRIVE.TRANS64.RED.A1T0 RZ, [UR5], RZ ;  /* 0x000000ffffff79a7 */ /* 0x000fe60008100405 */
.L_x_78:
[----:B-12---:R-:W-:Y:S01]  /*3d70*/  SHF.L.U32 R3, RZ, 0x1f, RZ ;  /* 0x0000001fff037819 */ /* 0x006fe200000006ff */
[----:B------:R-:W-:Y:S01]  /*3d80*/  UIADD3 UR5, UPT, UPT, UR7, 0xe0, URZ ;  /* 0x000000e007057890 */ /* 0x000fe2000fffe0ff */
[----:B------:R-:W-:Y:S02]  /*3d90*/  PLOP3.LUT P0, PT, PT, PT, UP0, 0x80, 0x8 ;  /* 0x000000000008781c */ /* 0x000fe40003f0f008 */
[----:B------:R-:W1:Y:S02]  /*3da0*/  SYNCS.PHASECHK.TRANS64.TRYWAIT P1, [UR7+0xe0], R3 ;  /* 0x0000e003ff0075a7 */ /* 0x000e640008021107 */
[----:B-1----:R-:W-:Y:S09]  /*3db0*/  @!P1 BRA `(.L_x_80) ;  /* 0x0000005000909947 */ /* 0x002ff20003800000 */
.L_x_150:
[----:B------:R-:W-:Y:S01]  /*3dc0*/  @!UP0 UPRMT UR5, UR4, 0x654, UR5 ;  /* 0x0000065404058896 */ /* 0x000fe20008000005 */
[----:B------:R-:W-:Y:S02]  /*3dd0*/  UMOV UR8, 0xffff ;  /* 0x0000ffff00087882 */ /* 0x000fe40000000000 */
[----:B------:R-:W-:-:S06]  /*3de0*/  UMOV UR4, 0x1 ;  /* 0x0000000100047882 */ /* 0x000fcc0000000000 */
[----:B------:R-:W-:Y:S01]  /*3df0*/  @!P0 SYNCS.ARRIVE.TRANS64.RED.A1T0 RZ, [UR5], RZ ;  /* 0x000000ffffff89a7 */ /* 0x000fe20008100405 */
[----:B------:R-:W-:Y:S01]  /*3e00*/  NOP ;  /* 0x0000000000007918 */ /* 0x000fe20000000000 */
[----:B-1----:R-:W1:Y:S01]  /*3e10*/  LDS R0, [UR6+0x14] ;  /* 0x00001406ff007984 */ /* 0x002e620008000800 */
[----:B------:R-:W-:-:S04]  /*3e20*/  ULOP3.LUT UR5, UR21, 0xffff, URZ, 0xc0, !UPT ;  /* 0x0000ffff15057892 */ /* 0x000fc8000f8ec0ff */
[----:B------:R-:W-:-:S04]  /*3e30*/  USHF.R.U32.HI UR5, URZ, 0x5, UR5 ;  /* 0x00000005ff057899 */ /* 0x000fc80008011605 */
[----:B------:R-:W-:Y:S02]  /*3e40*/  USHF.L.U32 UR8, UR8, UR5, URZ ;  /* 0x0000000508087299 */ /* 0x000fe400080006ff */
[----:B------:R-:W-:-:S04]  /*3e50*/  USHF.L.U32 UR4, UR4, UR5, URZ ;  /* 0x0000000504047299 */ /* 0x000fc800080006ff */
[----:B-1----:R-:W-:-:S04]  /*3e60*/  LOP3.LUT R0, R0, UR8, RZ, 0xc0, !PT ;  /* 0x0000000800007c12 */ /* 0x002fc8000f8ec0ff */
[----:B------:R-:W-:-:S13]  /*3e70*/  ISETP.NE.AND P0, PT, R0, UR8, PT ;  /* 0x0000000800007c0c */ /* 0x000fda000bf05270 */
[----:B------:R-:W-:Y:S05]  /*3e80*/  @P0 BRA `(.L_x_81) ;  /* 0x0000000000580947 */ /* 0x000fea0003800000 */
[----:B------:R-:W1:Y:S02]  /*3e90*/  LDS R0, [UR6+0x18] ;  /* 0x00001806ff007984 */ /* 0x000e640008000800 */
[----:B-1----:R-:W-:-:S04]  /*3ea0*/  LOP3.LUT R0, R0, UR4, RZ, 0xc0, !PT ;  /* 0x0000000400007c12 */ /* 0x002fc8000f8ec0ff */
[----:B------:R-:W-:-:S13]  /*3eb0*/  ISETP.NE.AND P0, PT, R0, UR4, PT ;  /* 0x0000000400007c0c */ /* 0x000fda000bf05270 */
[----:B------:R-:W-:Y:S05]  /*3ec0*/  @P0 BRA `(.L_x_82) ;  /* 0x00000000003c0947 */ /* 0x000fea0003800000 */
[----:B------:R-:W1:Y:S01]  /*3ed0*/  S2R R2, SR_LANEID ;  /* 0x0000000000027919 */ /* 0x000e620000000000 */
[----:B------:R-:W-:Y:S01]  /*3ee0*/  ULOP3.LUT UR8, URZ, UR8, URZ, 0x33, !UPT ;  /* 0x00000008ff087292 */ /* 0x000fe2000f8e33ff */
[----:B------:R-:W-:Y:S01]  /*3ef0*/  LOP3.LUT R4, RZ, UR4, RZ, 0x33, !PT ;  /* 0x00000004ff047c12 */ /* 0x000fe2000f8e33ff */
[----:B------:R-:W-:Y:S02]  /*3f00*/  VOTEU.ANY UR7, UPT, PT ;  /* 0x0000000000077886 */ /* 0x000fe400038e0100 */
[----:B------:R-:W-:Y:S01]  /*3f10*/  UFLO.U32 UR7, UR7 ;  /* 0x00000007000772bd */ /* 0x000fe200080e0000 */
[----:B------:R-:W2:Y:S01]  /*3f20*/  REDUX UR4, R4 ;  /* 0x00000000040473c4 */ /* 0x000ea20000000000 */
[----:B------:R-:W-:-:S06]  /*3f30*/  IMAD.U32 R0, RZ, RZ, UR8 ;  /* 0x00000008ff007e24 */ /* 0x000fcc000f8e00ff */
[----:B------:R1:W-:Y:S01]  /*3f40*/  UTCATOMSWS.AND URZ, UR8 ;  /* 0x0000000800ff79e3 */ /* 0x0003e20008000000 */
[----:B------:R-:W3:Y:S01]  /*3f50*/  REDUX UR5, R0 ;  /* 0x00000000000573c4 */ /* 0x000ee20000000000 */
[----:B-1----:R-:W-:Y:S01]  /*3f60*/  ISETP.EQ.U32.AND P0, PT, R2, UR7, PT ;  /* 0x0000000702007c0c */ /* 0x002fe2000bf02070 */
[----:B--2---:R-:W-:Y:S01]  /*3f70*/  IMAD.U32 R2, RZ, RZ, UR4 ;  /* 0x00000004ff027e24 */ /* 0x004fe2000f8e00ff */
[----:B---3--:R-:W-:-:S11]  /*3f80*/  MOV R3, UR5 ;  /* 0x0000000500037c02 */ /* 0x008fd60008000f00 */
[----:B------:R1:W-:Y:S04]  /*3f90*/  @P0 ATOMS.AND RZ, [UR6+0x14], R3 ;  /* 0x00001403ffff098c */ /* 0x0003e8000a800006 */
[----:B------:R1:W-:Y:S01]  /*3fa0*/  @P0 ATOMS.AND RZ, [UR6+0x18], R2 ;  /* 0x00001802ffff098c */ /* 0x0003e2000a800006 */
[----:B------:R-:W-:Y:S05]  /*3fb0*/  BRA `(.L_x_83) ;  /* 0x0000000000147947 */ /* 0x000fea0003800000 */
.L_x_82:
[----:B------:R-:W-:Y:S02]  /*3fc0*/  MOV R2, 0x3fe0 ;  /* 0x00003fe000027802 */ /* 0x000fe40000000f00 */
[----:B---345:R-:W-:Y:S05]  /*3fd0*/  CALL.REL.NOINC `($__internal_0_$__cuda_sm10x_tcgen05_guardrail_trap_col_being_dealloced_not_returned_by_alloc) ;  /* 0x0000005000e47944 */ /* 0x038fea0003c00000 */
[----:B------:R-:W-:Y:S05]  /*3fe0*/  BRA `(.L_x_83) ;  /* 0x0000000000087947 */ /* 0x000fea0003800000 */
.L_x_81:
[----:B------:R-:W-:Y:S02]  /*3ff0*/  MOV R2, 0x4010 ;  /* 0x0000401000027802 */ /* 0x000fe40000000f00 */
[----:B---345:R-:W-:Y:S05]  /*4000*/  CALL.REL.NOINC `($__internal_2_$__cuda_sm10x_tcgen05_guardrail_trap_unallocated_columns_being_dealloced) ;  /* 0x0000005000f07944 */ /* 0x038fea0003c00000 */
.L_x_83:
[----:B------:R-:W-:Y:S01]  /*4010*/  NOP ;  /* 0x0000000000007918 */ /* 0x000fe20000000000 */
[----:B----4-:R-:W-:Y:S05]  /*4020*/  EXIT ;  /* 0x000000000000794d */ /* 0x010fea0003800000 */
.L_x_54:
[----:B------:R-:W-:-:S09]  /*4030*/  UISETP.NE.OR UP5, UPT, UR10, 0x3, !UP5 ;  /* 0x000000030a00788c */ /* 0x000fd2000efa5670 */
[----:B------:R-:W-:Y:S05]  /*4040*/  BRA.U UP5, `(.L_x_84) ;  /* 0x0000000d05407547 */ /* 0x000fea000b800000 */
[----:B------:R-:W1:Y:S01]  /*4050*/  LDC R0, c[0x0][0xb30] ;  /* 0x0002cc00ff007b82 */ /* 0x000e620000000800 */
[----:B------:R-:W2:Y:S01]  /*4060*/  LDCU.64 UR8, c[0x0][0x888] ;  /* 0x00011100ff0877ac */ /* 0x000ea20008000a00 */
[----:B------:R-:W-:Y:S02]  /*4070*/  HFMA2 R29, -RZ, RZ, 0, 0 ;  /* 0x00000000ff1d7431 */ /* 0x000fe400000001ff */
[----:B------:R-:W-:Y:S01]  /*4080*/  IMAD.MOV.U32 R31, RZ, RZ, 0x1 ;  /* 0x00000001ff1f7424 */ /* 0x000fe200078e00ff */
[----:B------:R-:W-:Y:S01]  /*4090*/  MOV R23, 0x2000 ;  /* 0x0000200000177802 */ /* 0x000fe20000000f00 */
[----:B------:R-:W3:Y:S01]  /*40a0*/  LDCU.64 UR4, c[0x0][0x890] ;  /* 0x00011200ff0477ac */ /* 0x000ee20008000a00 */
[----:B------:R-:W-:Y:S01]  /*40b0*/  IMAD.MOV.U32 R30, RZ, RZ, RZ ;  /* 0x000000ffff1e7224 */ /* 0x000fe200078e00ff */
[----:B------:R-:W4:Y:S01]  /*40c0*/  LDC R19, c[0x0][0x370] ;  /* 0x0000dc00ff137b82 */ /* 0x000f220000000800 */
[----:B------:R-:W-:Y:S01]  /*40d0*/  UMOV UR6, 0x400 ;  /* 0x0000040000067882 */ /* 0x000fe20000000000 */
[----:B------:R-:W-:-:S02]  /*40e0*/  UPLOP3.LUT UP1, UPT, UPT, UPT, UPT, 0x40, 0x4 ;  /* 0x000000000004789c */ /* 0x000fc40003f2e870 */
[----:B------:R-:W-:-:S04]  /*40f0*/  ULEA UR6, UR37, UR6, 0x18 ;  /* 0x0000000625067291 */ /* 0x000fc8000f8ec0ff */
[----:B------:R-:W4:Y:S01]  /*4100*/  LDC R2, c[0x0][0xb0c] ;  /* 0x0002c300ff027b82 */ /* 0x000f220000000800 */
[----:B------:R-:W-:Y:S02]  /*4110*/  UIADD3 UR13, UPT, UPT, UR6, 0x38, URZ ;  /* 0x00000038060d7890 */ /* 0x000fe4000fffe0ff */
[----:B--2---:R-:W-:Y:S02]  /*4120*/  UISETP.NE.U32.AND UP2, UPT, UR8, URZ, UPT ;  /* 0x000000ff0800728c */ /* 0x004fe4000bf45070 */
[----:B------:R-:W-:Y:S02]  /*4130*/  UIADD3 UR17, UPT, UPT, UR6, 0x30, URZ ;  /* 0x0000003006117890 */ /* 0x000fe4000fffe0ff */
[----:B---3--:R-:W-:Y:S01]  /*4140*/  UISETP.NE.U32.AND UP3, UPT, UR4, URZ, UPT ;  /* 0x000000ff0400728c */ /* 0x008fe2000bf65070 */
[----:B------:R-:W2:Y:S01]  /*4150*/  LDC R18, c[0x0][0xb20] ;  /* 0x0002c800ff127b82 */ /* 0x000ea20000000800 */
[----:B-1----:R-:W-:Y:S01]  /*4160*/  ISETP.NE.AND P1, PT, R0, 0x1, PT ;  /* 0x000000010000780c */ /* 0x002fe20003f25270 */
[----:B------:R-:W-:-:S02]  /*4170*/  UISETP.NE.AND.EX UP2, UPT, UR9, URZ, UPT, UP2 ;  /* 0x000000ff0900728c */ /* 0x000fc4000bf45320 */
[----:B------:R-:W-:Y:S02]  /*4180*/  UPRMT UR13, UR37, 0x654, UR13 ;  /* 0x00000654250d7896 */ /* 0x000fe4000800000d */
[----:B------:R-:W-:Y:S02]  /*4190*/  UISETP.NE.AND.EX UP3, UPT, UR5, URZ, UPT, UP3 ;  /* 0x000000ff0500728c */ /* 0x000fe4000bf65330 */
[----:B------:R-:W1:Y:S08]  /*41a0*/  LDC.64 R32, c[0x0][0x348] ;  /* 0x0000d200ff207b82 */ /* 0x000e700000000a00 */
[----:B------:R-:W3:Y:S08]  /*41b0*/  LDC.64 R16, c[0x0][0xb10] ;  /* 0x0002c400ff107b82 */ /* 0x000ef00000000a00 */
[----:B------:R-:W1:Y:S08]  /*41c0*/  LDC.64 R6, c[0x0][0xb18] ;  /* 0x0002c600ff067b82 */ /* 0x000e700000000a00 */
[----:B------:R-:W1:Y:S08]  /*41d0*/  LDC.64 R4, c[0x0][0xb28] ;  /* 0x0002ca00ff047b82 */ /* 0x000e700000000a00 */
[----:B--2-4-:R-:W1:Y:S02]  /*41e0*/  LDC R22, c[0x0][0x374] ;  /* 0x0000dd00ff167b82 */ /* 0x014e640000000800 */
.L_x_93:
[C---:B------:R-:W-:Y:S02]  /*41f0*/  LEA R0, R30.reuse, UR6, 0x3 ;  /* 0x000000061e007c11 */ /* 0x040fe4000f8e18ff */
[----:B------:R-:W-:Y:S02]  /*4200*/  SHF.L.U32 R3, R29, 0x1f, RZ ;  /* 0x0000001f1d037819 */ /* 0x000fe400000006ff */
[----:B------:R-:W-:Y:S02]  /*4210*/  LEA R24, R30, UR6, 0x4 ;  /* 0x000000061e187c11 */ /* 0x000fe4000f8e20ff */
[----:B--2---:R-:W2:Y:S02]  /*4220*/  SYNCS.PHASECHK.TRANS64.TRYWAIT P0, [R0+URZ+0x60], R3 ;  /* 0x00006003000075a7 */ /* 0x004ea400080011ff */
[----:B--2---:R-:W-:Y:S05]  /*4230*/  @!P0 BRA `(.L_x_85) ;  /* 0x0000004c00888947 */ /* 0x004fea0003800000 */
.L_x_151:
[----:B------:R-:W-:Y:S01]  /*4240*/  ISETP.GE.AND P0, PT, R72, 0x1, PT ;  /* 0x000000014800780c */ /* 0x000fe20003f06270 */
[----:B------:R-:W4:Y:S01]  /*4250*/  LDS.128 R24, [R24+0xf0] ;  /* 0x0000f00018187984 */ /* 0x000f220000000c00 */
[----:B--2---:R-:W-:Y:S01]  /*4260*/  VIADD R0, R0, 0x70 ;  /* 0x0000007000007836 */ /* 0x004fe20000000000 */
[----:B------:R-:W-:Y:S01]  /*4270*/  @!PT LDS RZ, [RZ] ;  /* 0x00000000fffff984 */ /* 0x000fe20000000800 */
[----:B------:R-:W-:Y:S01]  /*4280*/  @!PT LDS RZ, [RZ] ;  /* 0x00000000fffff984 */ /* 0x000fe20000000800 */
[----:B------:R-:W-:Y:S01]  /*4290*/  @!PT LDS RZ, [RZ] ;  /* 0x00000000fffff984 */ /* 0x000fe20000000800 */
[----:B------:R-:W-:Y:S01]  /*42a0*/  @!PT LDS RZ, [RZ] ;  /* 0x00000000fffff984 */ /* 0x000fe20000000800 */
[----:B------:R2:W-:Y:S06]  /*42b0*/  MEMBAR.ALL.CTA ;  /* 0x0000000000007992 */ /* 0x0005ec0000008000 */
[----:B--2---:R-:W2:Y:S01]  /*42c0*/  FENCE.VIEW.ASYNC.S ;  /* 0x00000000000073c6 */ /* 0x004ea20000000000 */
[----:B------:R-:W-:Y:S04]  /*42d0*/  PRMT R0, RZ, 0x654, R0 ;  /* 0x00000654ff007816 */ /* 0x000fe80000000000 */
[----:B--2---:R2:W-:Y:S01]  /*42e0*/  SYNCS.ARRIVE.TRANS64.RED.A1T0 RZ, [R0+URZ], RZ ;  /* 0x000000ff00ff79a7 */ /* 0x0045e200081004ff */
[----:B----4-:R-:W-:Y:S11]  /*42f0*/  LOP3.LUT P3, RZ, R26, 0x1, RZ, 0xc0, !PT ;  /* 0x000000011aff7812 */ /* 0x010ff6000786c0ff */
[----:B------:R-:W-:Y:S02]  /*4300*/  @!UPT UIADD3 URZ, UPT, UPT, URZ, URZ, URZ ;  /* 0x000000fffffff290 */ /* 0x000fe4000fffe0ff */
[----:B------:R-:W-:Y:S02]  /*4310*/  @P3 MOV R13, R24 ;  /* 0x00000018000d3202 */ /* 0x000fe40000000f00 */
[----:B------:R-:W-:Y:S01]  /*4320*/  @P3 LOP3.LUT R8, R25, 0xffff, RZ, 0xc0, !PT ;  /* 0x0000ffff19083812 */ /* 0x000fe200078ec0ff */
[----:B--2---:R-:W-:Y:S06]  /*4330*/  @!P0 BRA `(.L_x_86) ;  /* 0x0000000000a48947 */ /* 0x004fec0003800000 */
[----:B-1----:R-:W-:Y:S01]  /*4340*/  IMAD.HI.U32 R35, R22, R7, RZ ;  /* 0x0000000716237227 */ /* 0x002fe200078e00ff */
[----:B------:R-:W-:Y:S02]  /*4350*/  ISETP.NE.AND P0, PT, R6, 0x1, PT ;  /* 0x000000010600780c */ /* 0x000fe40003f05270 */
[----:B------:R-:W-:Y:S01]  /*4360*/  ISETP.NE.AND P2, PT, R72, 0x1, PT ;  /* 0x000000014800780c */ /* 0x000fe20003f45270 */
[----:B---3--:R-:W-:Y:S01]  /*4370*/  IMAD.HI.U32 R34, R19, R16, RZ ;  /* 0x0000001013227227 */ /* 0x008fe200078e00ff */
[----:B------:R-:W-:Y:S02]  /*4380*/  SHF.R.U32.HI R35, RZ, R18, R35 ;  /* 0x00000012ff237219 */ /* 0x000fe40000011623 */
[----:B------:R-:W-:Y:S01]  /*4390*/  ISETP.NE.AND P4, PT, R2, 0x1, PT ;  /* 0x000000010200780c */ /* 0x000fe20003f85270 */
[----:B------:R-:W-:Y:S01]  /*43a0*/  IMAD.HI.U32 R36, R13, R16, RZ ;  /* 0x000000100d247227 */ /* 0x000fe200078e00ff */
[----:B------:R-:W-:Y:S02]  /*43b0*/  SHF.R.U32.HI R34, RZ, R17, R34 ;  /* 0x00000011ff227219 */ /* 0x000fe40000011622 */
[----:B------:R-:W-:Y:S01]  /*43c0*/  SEL R3, R22, R35, !P0 ;  /* 0x0000002316037207 */ /* 0x000fe20004000000 */
[C---:B------:R-:W-:Y:S01]  /*43d0*/  IMAD.HI.U32 R35, R8.reuse, R7, RZ ;  /* 0x0000000708237227 */ /* 0x040fe200078e00ff */
[----:B------:R-:W-:Y:S02]  /*43e0*/  SEL R11, R19, R34, !P4 ;  /* 0x00000022130b7207 */ /* 0x000fe40006000000 */
[----:B------:R-:W-:Y:S01]  /*43f0*/  SHF.R.U32.HI R36, RZ, R17, R36 ;  /* 0x00000011ff247219 */ /* 0x000fe20000011624 */
[----:B------:R-:W-:Y:S01]  /*4400*/  IMAD.HI.U32 R38, R3, R4, RZ ;  /* 0x0000000403267227 */ /* 0x000fe200078e00ff */
[----:B------:R-:W-:Y:S03]  /*4410*/  SHF.R.U32.HI R35, RZ, R18, R35 ;  /* 0x00000012ff237219 */ /* 0x000fe60000011623 */
[----:B------:R-:W-:Y:S01]  /*4420*/  IMAD.HI.U32 R34, R11, R4, RZ ;  /* 0x000000040b227227 */ /* 0x000fe200078e00ff */
[----:B------:R-:W-:Y:S02]  /*4430*/  @P2 SHF.R.U32.HI R3, RZ, R5, R38 ;  /* 0x00000005ff032219 */ /* 0x000fe40000011626 */
[----:B------:R-:W-:Y:S02]  /*4440*/  SEL R9, R8, R35, !P0 ;  /* 0x0000002308097207 */ /* 0x000fe40004000000 */
[----:B------:R-:W-:Y:S01]  /*4450*/  @P2 SHF.R.U32.HI R11, RZ, R5, R34 ;  /* 0x00000005ff0b2219 */ /* 0x000fe20000011622 */
[C---:B------:R-:W-:Y:S01]  /*4460*/  IMAD R10, R72.reuse, R3, RZ ;  /* 0x00000003480a7224 */ /* 0x040fe200078e02ff */
[----:B------:R-:W-:Y:S01]  /*4470*/  SEL R3, R13, R36, !P4 ;  /* 0x000000240d037207 */ /* 0x000fe20006000000 */
[C---:B------:R-:W-:Y:S03]  /*4480*/  IMAD.HI.U32 R14, R9.reuse, R4, RZ ;  /* 0x00000004090e7227 */ /* 0x040fe600078e00ff */
[----:B------:R-:W-:Y:S01]  /*4490*/  ISETP.GE.AND P0, PT, R9, R10, PT ;  /* 0x0000000a0900720c */ /* 0x000fe20003f06270 */
[C---:B------:R-:W-:Y:S01]  /*44a0*/  IMAD R12, R72.reuse, R11, RZ ;  /* 0x0000000b480c7224 */ /* 0x040fe200078e02ff */
[-C--:B------:R-:W-:Y:S04]  /*44b0*/  SHF.R.U32.HI R14, RZ, R5.reuse, R14 ;  /* 0x00000005ff0e7219 */ /* 0x080fe8000001160e */
[----:B------:R-:W-:Y:S02]  /*44c0*/  ISETP.GE.OR P0, PT, R3, R12, P0 ;  /* 0x0000000c0300720c */ /* 0x000fe40000706670 */
[----:B------:R-:W-:Y:S05]  /*44d0*/  SEL R15, R9, R14, !P2 ;  /* 0x0000000e090f7207 */ /* 0x000fea0005000000 */
[----:B------:R-:W-:Y:S04]  /*44e0*/  IMAD.MOV R14, RZ, RZ, -R15 ;  /* 0x000000ffff0e7224 */ /* 0x000fe800078e0a0f */
[----:B------:R-:W-:Y:S02]  /*44f0*/  IMAD R14, R72, R14, R9 ;  /* 0x0000000e480e7224 */ /* 0x000fe400078e0209 */
[C---:B------:R-:W-:Y:S05]  /*4500*/  @!P0 IMAD.HI.U32 R10, R3.reuse, R4, RZ ;  /* 0x00000004030a8227 */ /* 0x040fea00078e00ff */
[----:B------:R-:W-:Y:S04]  /*4510*/  @!P0 SHF.R.U32.HI R10, RZ, R5, R10 ;  /* 0x00000005ff0a8219 */ /* 0x000fe8000001160a */
[----:B------:R-:W-:Y:S01]  /*4520*/  @!P0 SEL R0, R3, R10, !P2 ;  /* 0x0000000a03008207 */ /* 0x000fe20005000000 */
[----:B------:R-:W-:Y:S03]  /*4530*/  IMAD.MOV R10, RZ, RZ, -R3 ;  /* 0x000000ffff0a7224 */ /* 0x000fe600078e0a03 */
[----:B------:R-:W-:Y:S01]  /*4540*/  @!P0 IADD3 R15, PT, PT, R15, -R0, RZ ;  /* 0x800000000f0f8210 */ /* 0x000fe20007ffe0ff */
[----:B------:R-:W-:Y:S01]  /*4550*/  @!P0 IMAD R0, R11, R14, R0 ;  /* 0x0000000e0b008224 */ /* 0x000fe200078e0200 */
[----:B------:R-:W-:Y:S01]  /*4560*/  IADD3 R11, PT, PT, -R9, RZ, RZ ;  /* 0x000000ff090b7210 */ /* 0x000fe20007ffe1ff */
[----:B------:R-:W-:Y:S02]  /*4570*/  IMAD R13, R2, R10, R13 ;  /* 0x0000000a020d7224 */ /* 0x000fe400078e020d */
[----:B------:R-:W-:Y:S02]  /*4580*/  @!P0 IMAD R9, R15, R72, R3 ;  /* 0x000000480f098224 */ /* 0x000fe400078e0203 */
[----:B------:R-:W-:Y:S02]  /*4590*/  @!P0 IMAD.MOV.U32 R3, RZ, RZ, R0 ;  /* 0x000000ffff038224 */ /* 0x000fe400078e0000 */
[----:B------:R-:W-:Y:S02]  /*45a0*/  IMAD R8, R6, R11, R8 ;  /* 0x0000000b06087224 */ /* 0x000fe400078e0208 */
[----:B------:R-:W-:Y:S02]  /*45b0*/  IMAD R13, R3, R2, R13 ;  /* 0x00000002030d7224 */ /* 0x000fe400078e020d */
[----:B------:R-:W-:Y:S02]  /*45c0*/  IMAD R8, R9, R6, R8 ;  /* 0x0000000609087224 */ /* 0x000fe400078e0208 */
.L_x_86:
[----:B------:R-:W-:Y:S05]  /*45d0*/  BRA.U UP1, `(.L_x_87) ;  /* 0x0000000101107547 */ /* 0x000fea000b800000 */
[----:B------:R-:W-:Y:S04]  /*45e0*/  MOV R0, UR7 ;  /* 0x0000000700007c02 */ /* 0x000fe80008000f00 */
[----:B------:R-:W-:Y:S04]  /*45f0*/  SHF.L.U32 R3, R0, 0x1f, RZ ;  /* 0x0000001f00037819 */ /* 0x000fe800000006ff */
[----:B------:R-:W2:Y:S02]  /*4600*/  SYNCS.PHASECHK.TRANS64.TRYWAIT P0, [UR6+0x58], R3 ;  /* 0x00005803ff0075a7 */ /* 0x000ea40008001106 */
[----:B--2---:R-:W-:Y:S05]  /*4610*/  @!P0 BRA `(.L_x_88) ;  /* 0x0000004800a48947 */ /* 0x004fea0003800000 */
.L_x_87:
[----:B------:R-:W-:Y:S02]  /*4620*/  R2UR UR19, R21 ;  /* 0x00000000151372ca */ /* 0x000fe400000e0000 */
[----:B------:R-:W-:Y:S02]  /*4630*/  R2UR UR18, R20 ;  /* 0x00000000141272ca */ /* 0x000fe400000e0000 */
[----:B------:R-:W-:Y:S02]  /*4640*/  ISETP.NE.U32.AND P2, PT, RZ, UR4, PT ;  /* 0x00000004ff007c0c */ /* 0x000fe4000bf45070 */
[----:B------:R-:W-:Y:S02]  /*4650*/  SHF.L.U32 R12, R31, 0x1f, RZ ;  /* 0x0000001f1f0c7819 */ /* 0x000fe400000006ff */
[----:B------:R-:W-:Y:S05]  /*4660*/  ISETP.NE.AND.EX P2, PT, RZ, UR5, PT, P2 ;  /* 0x00000005ff007c0c */ /* 0x000fea000bf45320 */
[----:B------:R-:W-:Y:S02]  /*4670*/  USHF.L.U32 UR19, UR19, 0x7, URZ ;  /* 0x0000000713137899 */ /* 0x000fe400080006ff */
[----:B------:R-:W-:Y:S01]  /*4680*/  USHF.L.U32 UR18, UR18, 0x7, URZ ;  /* 0x0000000712127899 */ /* 0x000fe200080006ff */
[----:B------:R-:W-:Y:S11]  /*4690*/  BRA.U !UP3, `(.L_x_89) ;  /* 0x000000010b347547 */ /* 0x000ff6000b800000 */
[----:B------:R-:W-:Y:S01]  /*46a0*/  UPLOP3.LUT UP0, UPT, UPT, UPT, UP2, 0x80, 0x8 ;  /* 0x000000000008789c */ /* 0x000fe20003f0f020 */
[----:B--2---:R-:W-:Y:S02]  /*46b0*/  HFMA2 R0, -RZ, RZ, 0, 5.9604644775390625e-08 ;  /* 0x00000001ff007431 */ /* 0x004fe400000001ff */
[----:B------:R-:W-:Y:S03]  /*46c0*/  IMAD.MOV.U32 R171, RZ, RZ, 0x1 ;  /* 0x00000001ffab7424 */ /* 0x000fe600078e00ff */
[----:B------:R-:W-:Y:S05]  /*46d0*/  PLOP3.LUT P0, PT, PT, PT, UP0, 0x80, 0x8 ;  /* 0x000000000008781c */ /* 0x000fea0003f0f008 */
[----:B------:R-:W2:Y:S01]  /*46e0*/  @UP0 LDCU.64 UR10, c[0x0][0x888] ;  /* 0x00011100ff0a07ac */ /* 0x000ea20008000a00 */
[----:B------:R-:W-:Y:S07]  /*46f0*/  @UP0 UIMAD UR8, UR36, UR4, URZ ;  /* 0x00000004240802a4 */ /* 0x000fee000f8e02ff */
[----:B------:R-:W-:Y:S01]  /*4700*/  @!P0 PRMT R171, R0, 0x7610, R171 ;  /* 0x0000761000ab8816 */ /* 0x000fe200000000ab */
[----:B--2---:R-:W-:Y:S03]  /*4710*/  @UP0 UIMAD.WIDE UR10, UR8, 0x4, UR10 ;  /* 0x00000004080a08a5 */ /* 0x004fe6000f8e020a */
[----:B------:R-:W2:Y:S03]  /*4720*/  @!UP0 LDCU UR8, c[0x0][0x880] ;  /* 0x00011000ff0887ac */ /* 0x000ea60008000800 */
[----:B------:R-:W-:Y:S01]  /*4730*/  IMAD.U32 R10, RZ, RZ, UR10 ;  /* 0x0000000aff0a7e24 */ /* 0x000fe2000f8e00ff */
[----:B------:R-:W-:Y:S05]  /*4740*/  MOV R11, UR11 ;  /* 0x0000000b000b7c02 */ /* 0x000fea0008000f00 */
[----:B-----5:R4:W5:Y:S02]  /*4750*/  @P0 LDG.E R81, desc[UR46][R10.64] ;  /* 0x0000002e0a510981 */ /* 0x020964000c1e1900 */
[----:B--2-4-:R-:W-:Y:S07]  /*4760*/  @!P0 IMAD.U32 R81, RZ, RZ, UR8 ;  /* 0x00000008ff518e24 */ /* 0x014fee000f8e00ff */
.L_x_89:
[----:B-----5:R-:W-:Y:S01]  /*4770*/  @!P2 FSETP.EQ.AND P0, PT, R81, RZ, PT ;  /* 0x000000ff5100a20b */ /* 0x020fe20003f02000 */
[----:B------:R-:W-:Y:S01]  /*4780*/  @!UPT UIADD3 URZ, UPT, UPT, URZ, URZ, URZ ;  /* 0x000000fffffff290 */ /* 0x000fe2000fffe0ff */
[----:B------:R-:W-:Y:S11]  /*4790*/  @!P2 BRA `(.L_x_90) ;  /* 0x000000000014a947 */ /* 0x000ff60003800000 */
[----:B------:R-:W-:Y:S02]  /*47a0*/  LOP3.LUT P2, RZ, R171, 0xff, RZ, 0xc0, !PT ;  /* 0x000000ffabff7812 */ /* 0x000fe4000784c0ff */
[----:B------:R-:W-:Y:S04]  /*47b0*/  PLOP3.LUT P0, PT, PT, PT, UP0, 0x80, 0x8 ;  /* 0x000000000008781c */ /* 0x000fe80003f0f008 */
[----:B------:R-:W-:Y:S07]  /*47c0*/  PLOP3.LUT P0, PT, P0, PT, PT, 0x8, 0x80 ;  /* 0x000000000080781c */ /* 0x000fee000070e170 */
[----:B------:R-:W-:Y:S11]  /*47d0*/  @P2 FSETP.EQ.AND P0, PT, R81, RZ, PT ;  /* 0x000000ff5100220b */ /* 0x000ff60003f02000 */
[----:B------:R-:W-:Y:S02]  /*47e0*/  @!UPT UIADD3 URZ, UPT, UPT, URZ, URZ, URZ ;  /* 0x000000fffffff290 */ /* 0x000fe4000fffe0ff */
.L_x_90:
[----:B------:R-:W4:Y:S01]  /*47f0*/  SYNCS.PHASECHK.TRANS64.TRYWAIT P2, [UR6+0x40], R12 ;  /* 0x0000400cff0075a7 */ /* 0x000f220008041106 */
[----:B------:R-:W-:Y:S04]  /*4800*/  ELECT P4, URZ, PT ;  /* 0x0000000000ff782f */ /* 0x000fe80003880000 */
[----:B------:R-:W-:Y:S11]  /*4810*/  PLOP3.LUT P4, PT, P0, P4, PT, 0xf2, 0x2f ;  /* 0x00000000002f781c */ /* 0x000ff60000789e72 */
[----:B------:R-:W-:Y:S02]  /*4820*/  @!UPT UIADD3 URZ, UPT, UPT, URZ, URZ, URZ ;  /* 0x000000fffffff290 */ /* 0x000fe4000fffe0ff */
[----:B-1----:R-:W-:Y:S05]  /*4830*/  @!P4 IADD3 R21, P0, PT, R32, 0x580, RZ ;  /* 0x000005802015c810 */ /* 0x002fea0007f1e0ff */
[----:B------:R-:W-:Y:S01]  /*4840*/  @!P4 IMAD.X R20, RZ, RZ, R33, P0 ;  /* 0x000000ffff14c224 */ /* 0x000fe200000e0621 */
[----:B----4-:R-:W-:Y:S07]  /*4850*/  @!P2 BRA `(.L_x_91) ;  /* 0x00000048002ca947 */ /* 0x010fee0003800000 */
.L_x_154:
[----:B------:R-:W4:Y:S01]  /*4860*/  LDC.64 R14, c[0x0][0xb10] ;  /* 0x0002c400ff0e7b82 */ /* 0x000f220000000a00 */
[----:B------:R-:W-:Y:S01]  /*4870*/  @!P4 R2UR UR8, R20 ;  /* 0x000000001408c2ca */ /* 0x000fe200000e0000 */
[----:B------:R-:W-:Y:S01]  /*4880*/  VOTEU.ALL UP1, P4 ;  /* 0x0000000000ff7886 */ /* 0x000fe20002020000 */
[----:B------:R-:W-:Y:S01]  /*4890*/  @!P4 R2UR UR9, R21 ;  /* 0x000000001509c2ca */ /* 0x000fe200000e0000 */
[----:B------:R-:W-:Y:S01]  /*48a0*/  UMOV UR10, 0x0 ;  /* 0x00000000000a7882 */ /* 0x000fe20000000000 */
[----:B------:R-:W-:Y:S03]  /*48b0*/  UMOV UR11, 0x10000000 ;  /* 0x10000000000b7882 */ /* 0x000fe60000000000 */
[----:B------:R-:W5:Y:S01]  /*48c0*/  LDC.64 R10, c[0x0][0xb18] ;  /* 0x0002c600ff0a7b82 */ /* 0x000f620000000a00 */
[----:B------:R-:W-:Y:S01]  /*48d0*/  @!UP1 UIADD3 UR16, UPT, UPT, UR6, 0x200, URZ ;  /* 0x0000020006109890 */ /* 0x000fe2000fffe0ff */
[----:B------:R-:W-:Y:S01]  /*48e0*/  @P3 SHF.R.U32.HI R28, RZ, 0x10, R25 ;  /* 0x00000010ff1c3819 */ /* 0x000fe20000011619 */
[----:B------:R-:W-:Y:S01]  /*48f0*/  VOTEU.ALL UP1, P4 ;  /* 0x0000000000ff7886 */ /* 0x000fe20002020000 */
[----:B------:R-:W-:Y:S01]  /*4900*/  UMOV UR20, UR36 ;  /* 0x0000002400147c82 */ /* 0x000fe20008000000 */
[----:B------:R-:W-:Y:S03]  /*4910*/  VIADD R30, R30, 0x1 ;  /* 0x000000011e1e7836 */ /* 0x000fe60000000000 */
[----:B--2---:R-:W2:Y:S01]  /*4920*/  @!P1 LDC R0, c[0x0][0xb20] ;  /* 0x0002c800ff009b82 */ /* 0x004ea20000000800 */
[----:B------:R-:W-:Y:S01]  /*4930*/  IMAD.U32 R21, RZ, RZ, UR8 ;  /* 0x00000008ff157e24 */ /* 0x000fe2000f8e00ff */
[----:B------:R-:W-:Y:S06]  /*4940*/  UPRMT UR8, UR37, 0x654, UR17 ;  /* 0x0000065425087896 */ /* 0x000fec0008000011 */
[----:B-1----:R-:W1:Y:S01]  /*4950*/  @!P1 LDC R3, c[0x0][0xb0c] ;  /* 0x0002c300ff039b82 */ /* 0x002e620000000800 */
[----:B------:R-:W-:Y:S01]  /*4960*/  IMAD.U32 R20, RZ, RZ, UR9 ;  /* 0x00000009ff147e24 */ /* 0x000fe2000f8e00ff */
[----:B------:R-:W-:Y:S04]  /*4970*/  @!P4 R2UR UR15, R21 ;  /* 0x00000000150fc2ca */ /* 0x000fe800000e0000 */
[----:B------:R-:W-:Y:S01]  /*4980*/  @!P4 R2UR UR14, R20 ;  /* 0x00000000140ec2ca */ /* 0x000fe200000e0000 */
[----:B------:R-:W-:Y:S11]  /*4990*/  @!P4 IMAD.MOV.U32 R20, RZ, RZ, 0x2000 ;  /* 0x00002000ff14c424 */ /* 0x000ff600078e00ff */
[----:B------:R-:W-:Y:S01]  /*49a0*/  @!UPT UIADD3 URZ, UPT, UPT, URZ, URZ, URZ ;  /* 0x000000fffffff290 */ /* 0x000fe2000fffe0ff */
[----:B------:R1:W-:Y:S01]  /*49b0*/  @!UP1 UTMALDG.3D [UR16], [UR14], desc[UR10] ;  /* 0x00000a100e0095b4 */ /* 0x0003e20008011000 */
[----:B------:R1:W-:Y:S02]  /*49c0*/  @!P4 SYNCS.ARRIVE.TRANS64.RED.A0TR RZ, [UR6+0x30], R20 ;  /* 0x00003014ffffc9a7 */ /* 0x0003e40008300406 */
[----:B-1----:R-:W-:Y:S01]  /*49d0*/  @!P1 ISETP.NE.AND P2, PT, R3, 0x1, PT ;  /* 0x000000010300980c */ /* 0x002fe20003f45270 */
[C---:B----4-:R-:W-:Y:S01]  /*49e0*/  @!P1 IMAD.HI.U32 R14, R13.reuse, R14, RZ ;  /* 0x0000000e0d0e9227 */ /* 0x050fe200078e00ff */
[----:B-----5:R-:W-:Y:S03]  /*49f0*/  @!P1 ISETP.NE.AND P0, PT, R10, 0x1, PT ;  /* 0x000000010a00980c */ /* 0x020fe60003f05270 */
[C---:B------:R-:W-:Y:S01]  /*4a00*/  @!P1 IMAD.HI.U32 R11, R8.reuse, R11, RZ ;  /* 0x0000000b080b9227 */ /* 0x040fe200078e00ff */
[----:B------:R-:W-:Y:S04]  /*4a10*/  @!P1 SHF.R.U32.HI R14, RZ, R15, R14 ;  /* 0x0000000fff0e9219 */ /* 0x000fe8000001160e */
[----:B--2---:R-:W-:Y:S01]  /*4a20*/  @!P1 SHF.R.U32.HI R9, RZ, R0, R11 ;  /* 0x00000000ff099219 */ /* 0x004fe2000001160b */
[----:B------:R-:W-:Y:S01]  /*4a30*/  SYNCS.ARRIVE.TRANS64.RED.A1T0 RZ, [UR8], RZ ;  /* 0x000000ffffff79a7 */ /* 0x000fe20008100408 */
[----:B------:R-:W-:Y:S02]  /*4a40*/  @!P1 SEL R14, R13, R14, !P2 ;  /* 0x0000000e0d0e9207 */ /* 0x000fe40005000000 */
[----:B------:R-:W-:Y:S01]  /*4a50*/  @!P1 SEL R9, R8, R9, !P0 ;  /* 0x0000000908099207 */ /* 0x000fe20004000000 */
[----:B------:R-:W1:Y:S04]  /*4a60*/  SYNCS.PHASECHK.TRANS64.TRYWAIT P5, [UR6+0x48], R12 ;  /* 0x0000480cff0075a7 */ /* 0x000e6800080a1106 */
[----:B------:R-:W-:Y:S02]  /*4a70*/  @!P1 IMAD.IADD R0, R9, 0x1, -R14 ;  /* 0x0000000109009824 */ /* 0x000fe400078e0a0e */
[----:B------:R-:W-:Y:S02]  /*4a80*/  @!P1 IMAD.IADD R9, R14, 0x1, -R9 ;  /* 0x000000010e099824 */ /* 0x000fe400078e0a09 */
[----:B------:R-:W-:Y:S02]  /*4a90*/  @!P1 IMAD R13, R0, R3, R13 ;  /* 0x00000003000d9224 */ /* 0x000fe400078e020d */
[----:B------:R-:W-:Y:S01]  /*4aa0*/  @!P1 IMAD R8, R9, R10, R8 ;  /* 0x0000000a09089224 */ /* 0x000fe200078e0208 */
[----:B-1----:R-:W-:Y:S06]  /*4ab0*/  @!P5 BRA `(.L_x_92) ;  /* 0x0000004400acd947 */ /* 0x002fec0003800000 */
.L_x_156:
[----:B-1----:R-:W-:Y:S01]  /*4ac0*/  @!P4 IADD3 R3, P0, PT, R32, 0x580, RZ ;  /* 0x000005802003c810 */ /* 0x002fe20007f1e0ff */
[----:B------:R-:W-:Y:S01]  /*4ad0*/  VOTEU.ALL UP1, P4 ;  /* 0x0000000000ff7886 */ /* 0x000fe20002020000 */
[----:B------:R-:W-:Y:S01]  /*4ae0*/  UMOV UR20, 0x0 ;  /* 0x0000000000147882 */ /* 0x000fe20000000000 */
[----:B------:R-:W-:Y:S01]  /*4af0*/  UMOV UR21, 0x10000000 ;  /* 0x1000000000157882 */ /* 0x000fe20000000000 */
[----:B------:R-:W-:Y:S01]  /*4b00*/  @!P4 R2UR UR9, R3 ;  /* 0x000000000309c2ca */ /* 0x000fe200000e0000 */
[----:B------:R-:W-:Y:S01]  /*4b10*/  @!P4 IMAD.X R0, RZ, RZ, R33, P0 ;  /* 0x000000ffff00c224 */ /* 0x000fe200000e0621 */
[----:B------:R-:W-:Y:S01]  /*4b20*/  @!UP1 UIADD3 UR10, UPT, UPT, UR18, 0x40, URZ ;  /* 0x00000040120a9890 */ /* 0x000fe2000fffe0ff */
[----:B------:R-:W-:Y:S01]  /*4b30*/  ISETP.NE.AND P0, PT, R30, 0x2, PT ;  /* 0x000000021e00780c */ /* 0x000fe20003f05270 */
[----:B------:R-:W-:Y:S01]  /*4b40*/  UMOV UR11, UR19 ;  /* 0x00000013000b7c82 */ /* 0x000fe20008000000 */
[----:B------:R-:W-:Y:S01]  /*4b50*/  UMOV UR12, UR36 ;  /* 0x00000024000c7c82 */ /* 0x000fe20008000000 */
[----:B------:R-:W-:Y:S01]  /*4b60*/  @!P4 R2UR UR8, R0 ;  /* 0x000000000008c2ca */ /* 0x000fe200000e0000 */
[----:B------:R-:W-:Y:S01]  /*4b70*/  IMAD.IADD R20, R8, 0x1, R147 ;  /* 0x0000000108147824 */ /* 0x000fe200078e0293 */
[----:B------:R-:W-:Y:S01]  /*4b80*/  @P3 R2UR UR36, R28 ;  /* 0x000000001c2432ca */ /* 0x000fe200000e0000 */
[----:B------:R-:W-:Y:S01]  /*4b90*/  IMAD.IADD R21, R13, 0x1, R170 ;  /* 0x000000010d157824 */ /* 0x000fe200078e02aa */
[----:B------:R-:W-:Y:S02]  /*4ba0*/  SEL R0, RZ, 0x1, P0 ;  /* 0x00000001ff007807 */ /* 0x000fe40000000000 */
[----:B------:R-:W-:Y:S01]  /*4bb0*/  LOP3.LUT R31, R31, 0x1, RZ, 0x3c, !PT ;  /* 0x000000011f1f7812 */ /* 0x000fe200078e3cff */
[----:B------:R-:W-:Y:S01]  /*4bc0*/  IMAD.U32 R10, RZ, RZ, UR9 ;  /* 0x00000009ff0a7e24 */ /* 0x000fe2000f8e00ff */
[----:B------:R-:W-:Y:S01]  /*4bd0*/  @!UP1 UIADD3 UR9, UPT, UPT, UR6, 0x38, URZ ;  /* 0x0000003806099890 */ /* 0x000fe2000fffe0ff */
[----:B------:R-:W-:Y:S02]  /*4be0*/  LOP3.LUT R29, R29, R0, RZ, 0x3c, !PT ;  /* 0x000000001d1d7212 */ /* 0x000fe400078e3cff */
[----:B------:R-:W-:Y:S02]  /*4bf0*/  SEL R30, R30, RZ, P0 ;  /* 0x000000ff1e1e7207 */ /* 0x000fe40000000000 */
[----:B------:R-:W-:Y:S01]  /*4c00*/  IMAD.U32 R11, RZ, RZ, UR8 ;  /* 0x00000008ff0b7e24 */ /* 0x000fe2000f8e00ff */
[----:B------:R-:W-:Y:S01]  /*4c10*/  @!P4 R2UR UR14, R10 ;  /* 0x000000000a0ec2ca */ /* 0x000fe200000e0000 */
[----:B------:R-:W-:Y:S01]  /*4c20*/  @!UP1 UIADD3 UR8, UPT, UPT, UR6, 0x2200, URZ ;  /* 0x0000220006089890 */ /* 0x000fe2000fffe0ff */
[----:B------:R-:W-:Y:S02]  /*4c30*/  VOTEU.ALL UP1, P4 ;  /* 0x0000000000ff7886 */ /* 0x000fe40002020000 */
[----:B------:R-:W-:Y:S11]  /*4c40*/  @!P4 R2UR UR15, R11 ;  /* 0x000000000b0fc2ca */ /* 0x000ff600000e0000 */
[----:B------:R-:W-:Y:S02]  /*4c50*/  @!UPT UIADD3 URZ, UPT, UPT, URZ, URZ, URZ ;  /* 0x000000fffffff290 */ /* 0x000fe4000fffe0ff */
[----:B------:R2:W-:Y:S01]  /*4c60*/  @!UP1 UTMALDG.3D [UR8], [UR14], desc[UR20] ;  /* 0x000014080e0095b4 */ /* 0x0005e20008011000 */
[----:B------:R2:W-:Y:S01]  /*4c70*/  @!P4 SYNCS.ARRIVE.TRANS64.RED.A0TR RZ, [UR6+0x38], R23 ;  /* 0x00003817ffffc9a7 */ /* 0x0005e20008300406 */
[----:B------:R-:W-:Y:S01]  /*4c80*/  UPLOP3.LUT UP1, UPT, UPT, UPT, UPT, 0x80, 0x8 ;  /* 0x000000000008789c */ /* 0x000fe20003f2f070 */
[----:B------:R-:W-:Y:S01]  /*4c90*/  SYNCS.ARRIVE.TRANS64.RED.A1T0 RZ, [UR13], RZ ;  /* 0x000000ffffff79a7 */ /* 0x000fe2000810040d */
[----:B------:R-:W-:Y:S09]  /*4ca0*/  @P3 BRA `(.L_x_93) ;  /* 0xfffffff400503947 */ /* 0x000ff2000383ffff */
[----:B------:R-:W-:-:S04]  /*4cb0*/  SHF.L.U32 R3, R31, 0x1f, RZ ;  /* 0x0000001f1f037819 */ /* 0x000fc800000006ff */
[----:B------:R-:W1:Y:S02]  /*4cc0*/  SYNCS.PHASECHK.TRANS64.TRYWAIT P0, [UR6+0x40], R3 ;  /* 0x00004003ff0075a7 */ /* 0x000e640008001106 */
[----:B-1----:R-:W-:Y:S05]  /*4cd0*/  @!P0 BRA `(.L_x_94) ;  /* 0x00000044003c8947 */ /* 0x002fea0003800000 */
.L_x_158:
[----:B-1----:R-:W-:-:S07]  /*4ce0*/  MOV R0, UR6 ;  /* 0x0000000600007c02 */ /* 0x002fce0008000f00 */
.L_x_95:
[----:B-1----:R-:W-:-:S04]  /*4cf0*/  SHF.L.U32 R3, R31, 0x1f, RZ ;  /* 0x0000001f1f037819 */ /* 0x002fc800000006ff */
[----:B------:R1:W4:Y:S03]  /*4d00*/  SYNCS.PHASECHK.TRANS64.TRYWAIT P0, [R0+URZ+0x48], R3 ;  /* 0x00004803000075a7 */ /* 0x00032600080011ff */
[----:B----4-:R-:W-:Y:S05]  /*4d10*/  @!P0 NANOSLEEP.SYNCS 0x989680 ;  /* 0x009896800000895d */ /* 0x010fea0003900000 */
[----:B------:R-:W4:Y:S02]  /*4d20*/  @!P0 SYNCS.PHASECHK.TRANS64 P0, [R0+URZ+0x48], R3 ;  /* 0x00004803000085a7 */ /* 0x000f2400080010ff */
[----:B--2-4-:R-:W-:Y:S05]  /*4d30*/  @P0 EXIT ;  /* 0x000000000000094d */ /* 0x014fea0003800000 */
[----:B------:R-:W-:Y:S05]  /*4d40*/  BRA `(.L_x_95) ;  /* 0xfffffffc00e87947 */ /* 0x000fea000383ffff */
.L_x_84:
[----:B------:R-:W-:-:S06]  /*4d50*/  UISETP.GE.AND UP1, UPT, UR10, 0x4, UPT ;  /* 0x000000040a00788c */ /* 0x000fcc000bf26270 */
[----:B------:R-:W-:-:S13]  /*4d60*/  PLOP3.LUT P0, PT, PT, PT, UP1, 0x80, 0x8 ;  /* 0x000000000008781c */ /* 0x000fda0003f0f018 */
[----:B------:R-:W-:Y:S05]  /*4d70*/  @!P0 EXIT ;  /* 0x000000000000894d */ /* 0x000fea0003800000 */
[----:B------:R-:W-:Y:S01]  /*4d80*/  BAR.SYNC.DEFER_BLOCKING 0x6, 0xa0 ;  /* 0x0182800000007b1d */ /* 0x000fe20000010000 */
[C---:B------:R-:W-:Y:S01]  /*4d90*/  IMAD.SHL.U32 R3, R189.reuse, 0x40, RZ ;  /* 0x00000040bd037824 */ /* 0x040fe200078e00ff */
[C---:B------:R-:W-:Y:S01]  /*4da0*/  LOP3.LUT R193, R189.reuse, 0x60, RZ, 0xc0, !PT ;  /* 0x00000060bdc17812 */ /* 0x040fe200078ec0ff */
[C---:B------:R-:W-:Y:S01]  /*4db0*/  IMAD.SHL.U32 R172, R189.reuse, 0x8, RZ ;  /* 0x00000008bdac7824 */ /* 0x040fe200078e00ff */
[C---:B------:R-:W-:Y:S01]  /*4dc0*/  LOP3.LUT R191, R189.reuse, 0x2, RZ, 0xc0, !PT ;  /* 0x00000002bdbf7812 */ /* 0x040fe200078ec0ff */
[----:B------:R-:W-:Y:S01]  /*4dd0*/  IMAD.U32 R79, R189, 0x10000, RZ ;  /* 0x00010000bd4f7824 */ /* 0x000fe200078e00ff */
[----:B------:R-:W-:Y:S02]  /*4de0*/  UMOV UR49, 0x400 ;  /* 0x0000040000317882 */ /* 0x000fe40000000000 */
[----:B------:R-:W1:Y:S01]  /*4df0*/  LDC R177, c[0x0][0x370] ;  /* 0x0000dc00ffb17b82 */ /* 0x000e620000000800 */
[----:B------:R-:W-:Y:S01]  /*4e00*/  ULEA UR49, UR37, UR49, 0x18 ;  /* 0x0000003125317291 */ /* 0x000fe2000f8ec0ff */
[----:B------:R-:W-:Y:S01]  /*4e10*/  LOP3.LUT R5, R3, 0x180, RZ, 0xc0, !PT ;  /* 0x0000018003057812 */ /* 0x000fe200078ec0ff */
[----:B------:R-:W-:Y:S01]  /*4e20*/  HFMA2 R196, -RZ, RZ, 0, 0 ;  /* 0x00000000ffc47431 */ /* 0x000fe200000001ff */
[----:B------:R-:W-:Y:S01]  /*4e30*/  LOP3.LUT R79, R79, 0x600000, RZ, 0xc0, !PT ;  /* 0x006000004f4f7812 */ /* 0x000fe200078ec0ff */
[----:B------:R-:W-:Y:S01]  /*4e40*/  UIADD3 UR4, UPT, UPT, UR49, 0x4200, URZ ;  /* 0x0000420031047890 */ /* 0x000fe2000fffe0ff */
[----:B------:R-:W-:Y:S01]  /*4e50*/  LOP3.LUT R172, R5, 0x30, R172, 0xf8, !PT ;  /* 0x0000003005ac7812 */ /* 0x000fe200078ef8ac */
[----:B------:R-:W-:Y:S01]  /*4e60*/  IMAD.MOV.U32 R76, RZ, RZ, RZ ;  /* 0x000000ffff4c7224 */ /* 0x000fe200078e00ff */
[----:B------:R-:W2:Y:S01]  /*4e70*/  LDC R74, c[0x0][0xb0c] ;  /* 0x0002c300ff4a7b82 */ /* 0x000ea20000000800 */
[----:B------:R-:W-:-:S02]  /*4e80*/  LOP3.LUT R189, R189, 0x4, RZ, 0xc0, !PT ;  /* 0x00000004bdbd7812 */ /* 0x000fc400078ec0ff */
[----:B------:R-:W-:Y:S02]  /*4e90*/  CS2R R182, SRZ ;  /* 0x0000000000b67805 */ /* 0x000fe4000001ff00 */
[----:B------:R-:W-:Y:S02]  /*4ea0*/  LOP3.LUT R172, R172, 0x1e40, R3, 0xf8, !PT ;  /* 0x00001e40acac7812 */ /* 0x000fe400078ef803 */
[----:B------:R-:W-:Y:S02]  /*4eb0*/  CS2R R180, SRZ ;  /* 0x0000000000b47805 */ /* 0x000fe4000001ff00 */
[----:B------:R-:W-:Y:S01]  /*4ec0*/  IADD3 R188, PT, PT, -R189, 0x2, RZ ;  /* 0x00000002bdbc7810 */ /* 0x000fe20007ffe1ff */
[----:B------:R-:W-:Y:S01]  /*4ed0*/  IMAD.MOV R176, RZ, RZ, -R191 ;  /* 0x000000ffffb07224 */ /* 0x000fe200078e0abf */
[----:B------:R-:W-:Y:S01]  /*4ee0*/  MOV R192, UR4 ;  /* 0x0000000400c07c02 */ /* 0x000fe20008000f00 */
[----:B------:R-:W3:Y:S01]  /*4ef0*/  LDC R174, c[0x0][0xb20] ;  /* 0x0002c800ffae7b82 */ /* 0x000ee20000000800 */
[----:B------:R-:W4:Y:S01]  /*4f00*/  LDS R0, [UR49+0x110] ;  /* 0x00011031ff007984 */ /* 0x000f220008000800 */
[----:B------:R-:W-:Y:S01]  /*4f10*/  VIADD R190, R172, UR49 ;  /* 0x00000031acbe7c36 */ /* 0x000fe20008000000 */
[----:B------:R-:W1:Y:S01]  /*4f20*/  LDCU.64 UR52, c[0x0][0x348] ;  /* 0x00006900ff3477ac */ /* 0x000e620008000a00 */
[----:B------:R-:W-:-:S02]  /*4f30*/  IMAD.MOV R175, RZ, RZ, -R189 ;  /* 0x000000ffffaf7224 */ /* 0x000fc400078e0abd */
[----:B------:R-:W-:Y:S01]  /*4f40*/  VIADD R190, R190, 0x200 ;  /* 0x00000200bebe7836 */ /* 0x000fe20000000000 */
[----:B------:R-:W1:Y:S01]  /*4f50*/  LDCU.64 UR38, c[0x0][0x888] ;  /* 0x00011100ff2677ac */ /* 0x000e620008000a00 */
[----:B------:R-:W1:Y:S01]  /*4f60*/  LDC R73, c[0x0][0xb30] ;  /* 0x0002cc00ff497b82 */ /* 0x000e620000000800 */
[----:B------:R-:W1:Y:S01]  /*4f70*/  LDCU.64 UR44, c[0x0][0x890] ;  /* 0x00011200ff2c77ac */ /* 0x000e620008000a00 */
[----:B------:R-:W-:-:S06]  /*4f80*/  UIADD3 UR48, UPT, UPT, UR49, 0x200, URZ ;  /* 0x0000020031307890 */ /* 0x000fcc000fffe0ff */
[----:B------:R-:W1:Y:S08]  /*4f90*/  LDC.64 R168, c[0x0][0xb10] ;  /* 0x0002c400ffa87b82 */ /* 0x000e700000000a00 */
[----:B------:R-:W1:Y:S08]  /*4fa0*/  LDC.64 R70, c[0x0][0xb18] ;  /* 0x0002c600ff467b82 */ /* 0x000e700000000a00 */
[----:B------:R-:W1:Y:S08]  /*4fb0*/  LDC.64 R68, c[0x0][0xb28] ;  /* 0x0002ca00ff447b82 */ /* 0x000e700000000a00 */
[----:B------:R-:W1:Y:S01]  /*4fc0*/  LDC.64 R166, c[0x0][0x8b0] ;  /* 0x00022c00ffa67b82 */ /* 0x000e620000000a00 */
[----:B----4-:R-:W-:-:S07]  /*4fd0*/  IMAD.IADD R79, R0, 0x1, R79 ;  /* 0x00000001004f7824 */ /* 0x010fce00078e024f */
[----:B------:R-:W4:Y:S08]  /*4fe0*/  LDC.64 R164, c[0x0][0x8a8] ;  /* 0x00022a00ffa47b82 */ /* 0x000f300000000a00 */
[----:B--23--:R-:W1:Y:S02]  /*4ff0*/  LDC R178, c[0x0][0x374] ;  /* 0x0000dd00ffb27b82 */ /* 0x00ce640000000800 */
.L_x_122:
[----:B------:R-:W-:Y:S02]  /*5000*/  LEA R0, R196, UR49, 0x3 ;  /* 0x00000031c4007c11 */ /* 0x000fe4000f8e18ff */
[----:B------:R-:W-:Y:S02]  /*5010*/  SHF.L.U32 R3, R182, 0x1f, RZ ;  /* 0x0000001fb6037819 */ /* 0x000fe400000006ff */
[----:B-1----:R-:W-:Y:S02]  /*5020*/  LEA R16, R196, UR49, 0x4 ;  /* 0x00000031c4107c11 */ /* 0x002fe4000f8e20ff */
[----:B------:R-:W2:Y:S02]  /*5030*/  SYNCS.PHASECHK.TRANS64.TRYWAIT P0, [R0+URZ+0x60], R3 ;  /* 0x00006003000075a7 */ /* 0x000ea400080011ff */
[----:B--2---:R-:W-:Y:S05]  /*5040*/  @!P0 BRA `(.L_x_96) ;  /* 0x0000004000788947 */ /* 0x004fea0003800000 */
.L_x_159:
[----:B------:R-:W3:Y:S01]  /*5050*/  LDC.64 R12, c[0x0][0xb10] ;  /* 0x0002c400ff0c7b82 */ /* 0x000ee20000000a00 */
[----:B------:R-:W4:Y:S01]  /*5060*/  LDS.128 R16, [R16+0xf0] ;  /* 0x0000f00010107984 */ /* 0x000f220000000c00 */
[----:B-1----:R-:W-:Y:S01]  /*5070*/  ISETP.NE.AND P1, PT, R73, 0x1, PT ;  /* 0x000000014900780c */ /* 0x002fe20003f25270 */
[----:B--2---:R-:W-:Y:S01]  /*5080*/  VIADD R0, R0, 0x70 ;  /* 0x0000007000007836 */ /* 0x004fe20000000000 */
[----:B------:R-:W-:Y:S04]  /*5090*/  ISETP.GE.AND P0, PT, R72, 0x1, PT ;  /* 0x000000014800780c */ /* 0x000fe80003f06270 */
[----:B------:R-:W1:Y:S01]  /*50a0*/  LDC.64 R10, c[0x0][0xb18] ;  /* 0x0002c600ff0a7b82 */ /* 0x000e620000000a00 */
[----:B------:R-:W-:Y:S01]  /*50b0*/  PRMT R0, RZ, 0x654, R0 ;  /* 0x00000654ff007816 */ /* 0x000fe20000000000 */
[----:B------:R-:W-:Y:S01]  /*50c0*/  @!PT LDS RZ, [RZ] ;  /* 0x00000000fffff984 */ /* 0x000fe20000000800 */
[----:B------:R-:W-:Y:S01]  /*50d0*/  @!PT LDS RZ, [RZ] ;  /* 0x00000000fffff984 */ /* 0x000fe20000000800 */
[----:B------:R-:W-:Y:S01]  /*50e0*/  @!PT LDS RZ, [RZ] ;  /* 0x00000000fffff984 */ /* 0x000fe20000000800 */
[----:B------:R-:W-:Y:S01]  /*50f0*/  @!PT LDS RZ, [RZ] ;  /* 0x00000000fffff984 */ /* 0x000fe20000000800 */
[----:B------:R2:W-:Y:S06]  /*5100*/  MEMBAR.ALL.CTA ;  /* 0x0000000000007992 */ /* 0x0005ec0000008000 */
[----:B--2---:R-:W2:Y:S01]  /*5110*/  FENCE.VIEW.ASYNC.S ;  /* 0x00000000000073c6 */ /* 0x004ea20000000000 */
[----:B------:R-:W1:Y:S08]  /*5120*/  @!P1 LDC R14, c[0x0][0xb20] ;  /* 0x0002c800ff0e9b82 */ /* 0x000e700000000800 */
[----:B------:R-:W1:Y:S01]  /*5130*/  @!P1 LDC R9, c[0x0][0xb0c] ;  /* 0x0002c300ff099b82 */ /* 0x000e620000000800 */
[----:B--2---:R2:W-:Y:S01]  /*5140*/  SYNCS.ARRIVE.TRANS64.RED.A1T0 RZ, [R0+URZ], RZ ;  /* 0x000000ff00ff79a7 */ /* 0x0045e200081004ff */
[----:B----4-:R-:W-:Y:S04]  /*5150*/  LOP3.LUT P4, RZ, R18, 0x1, RZ, 0xc0, !PT ;  /* 0x0000000112ff7812 */ /* 0x010fe8000788c0ff */
[----:B------:R-:W-:Y:S09]  /*5160*/  P2R R194, PR, RZ, 0x10 ;  /* 0x00000010ffc27803 */ /* 0x000ff20000000000 */
[----:B------:R-:W-:Y:S02]  /*5170*/  @P4 MOV R77, R16 ;  /* 0x00000010004d4202 */ /* 0x000fe40000000f00 */
[----:B------:R-:W-:Y:S01]  /*5180*/  @P4 LOP3.LUT R75, R17, 0xffff, RZ, 0xc0, !PT ;  /* 0x0000ffff114b4812 */ /* 0x000fe200078ec0ff */
[----:B--23--:R-:W-:Y:S06]  /*5190*/  @!P0 BRA `(.L_x_97) ;  /* 0x0000000000a48947 */ /* 0x00cfec0003800000 */
[----:B------:R-:W-:Y:S01]  /*51a0*/  IMAD.HI.U32 R23, R178, R71, RZ ;  /* 0x00000047b2177227 */ /* 0x000fe200078e00ff */
[----:B------:R-:W-:Y:S02]  /*51b0*/  ISETP.NE.AND P0, PT, R70, 0x1, PT ;  /* 0x000000014600780c */ /* 0x000fe40003f05270 */
[----:B------:R-:W-:Y:S01]  /*51c0*/  ISETP.NE.AND P2, PT, R72, 0x1, PT ;  /* 0x000000014800780c */ /* 0x000fe20003f45270 */
[----:B------:R-:W-:Y:S01]  /*51d0*/  IMAD.HI.U32 R22, R177, R168, RZ ;  /* 0x000000a8b1167227 */ /* 0x000fe200078e00ff */
[----:B------:R-:W-:Y:S02]  /*51e0*/  SHF.R.U32.HI R23, RZ, R174, R23 ;  /* 0x000000aeff177219 */ /* 0x000fe40000011617 */
[----:B------:R-:W-:Y:S01]  /*51f0*/  ISETP.NE.AND P3, PT, R74, 0x1, PT ;  /* 0x000000014a00780c */ /* 0x000fe20003f65270 */
[----:B------:R-:W-:Y:S01]  /*5200*/  IMAD.HI.U32 R26, R77, R168, RZ ;  /* 0x000000a84d1a7227 */ /* 0x000fe200078e00ff */
[----:B------:R-:W-:Y:S02]  /*5210*/  SHF.R.U32.HI R22, RZ, R169, R22 ;  /* 0x000000a9ff167219 */ /* 0x000fe40000011616 */
[----:B------:R-:W-:Y:S01]  /*5220*/  SEL R3, R178, R23, !P0 ;  /* 0x00000017b2037207 */ /* 0x000fe20004000000 */
[----:B------:R-:W-:Y:S01]  /*5230*/  IMAD.HI.U32 R23, R75, R71, RZ ;  /* 0x000000474b177227 */ /* 0x000fe200078e00ff */
[----:B------:R-:W-:Y:S02]  /*5240*/  SEL R7, R177, R22, !P3 ;  /* 0x00000016b1077207 */ /* 0x000fe40005800000 */
[----:B------:R-:W-:Y:S01]  /*5250*/  SHF.R.U32.HI R26, RZ, R169, R26 ;  /* 0x000000a9ff1a7219 */ /* 0x000fe2000001161a */
[-C--:B------:R-:W-:Y:S04]  /*5260*/  IMAD.HI.U32 R22, R3, R68.reuse, RZ ;  /* 0x0000004403167227 */ /* 0x080fe800078e00ff */
[----:B------:R-:W-:Y:S01]  /*5270*/  IMAD.HI.U32 R24, R7, R68, RZ ;  /* 0x0000004407187227 */ /* 0x000fe200078e00ff */
[-C--:B------:R-:W-:Y:S02]  /*5280*/  @P2 SHF.R.U32.HI R3, RZ, R69.reuse, R22 ;  /* 0x00000045ff032219 */ /* 0x080fe40000011616 */
[----:B------:R-:W-:Y:S02]  /*5290*/  SHF.R.U32.HI R22, RZ, R174, R23 ;  /* 0x000000aeff167219 */ /* 0x000fe40000011617 */
[----:B------:R-:W-:Y:S01]  /*52a0*/  @P2 SHF.R.U32.HI R7, RZ, R69, R24 ;  /* 0x00000045ff072219 */ /* 0x000fe20000011618 */
[C---:B------:R-:W-:Y:S01]  /*52b0*/  IMAD R2, R72.reuse, R3, RZ ;  /* 0x0000000348027224 */ /* 0x040fe200078e02ff */
[----:B------:R-:W-:Y:S02]  /*52c0*/  SEL R5, R75, R22, !P0 ;  /* 0x000000164b057207 */ /* 0x000fe40004000000 */
[----:B------:R-:W-:Y:S01]  /*52d0*/  SEL R3, R77, R26, !P3 ;  /* 0x0000001a4d037207 */ /* 0x000fe20005800000 */
[----:B------:R-:W-:Y:S01]  /*52e0*/  IMAD R4, R72, R7, RZ ;  /* 0x0000000748047224 */ /* 0x000fe200078e02ff */
[C---:B------:R-:W-:Y:S01]  /*52f0*/  ISETP.GE.AND P0, PT, R5.reuse, R2, PT ;  /* 0x000000020500720c */ /* 0x040fe20003f06270 */
[----:B------:R-:W-:Y:S03]  /*5300*/  IMAD.HI.U32 R6, R5, R68, RZ ;  /* 0x0000004405067227 */ /* 0x000fe600078e00ff */
[----:B------:R-:W-:Y:S01]  /*5310*/  ISETP.GE.OR P0, PT, R3, R4, P0 ;  /* 0x000000040300720c */ /* 0x000fe20000706670 */
[----:B------:R-:W-:Y:S01]  /*5320*/  IMAD.MOV R4, RZ, RZ, -R3 ;  /* 0x000000ffff047224 */ /* 0x000fe200078e0a03 */
[-C--:B------:R-:W-:Y:S03]  /*5330*/  SHF.R.U32.HI R6, RZ, R69.reuse, R6 ;  /* 0x00000045ff067219 */ /* 0x080fe60000011606 */
[----:B------:R-:W-:Y:S01]  /*5340*/  IMAD R77, R74, R4, R77 ;  /* 0x000000044a4d7224 */ /* 0x000fe200078e024d */
[----:B------:R-:W-:Y:S05]  /*5350*/  SEL R15, R5, R6, !P2 ;  /* 0x00000006050f7207 */ /* 0x000fea0005000000 */
[----:B------:R-:W-:Y:S02]  /*5360*/  IMAD.MOV R6, RZ, RZ, -R15 ;  /* 0x000000ffff067224 */ /* 0x000fe400078e0a0f */
[C---:B------:R-:W-:Y:S04]  /*5370*/  @!P0 IMAD.HI.U32 R2, R3.reuse, R68, RZ ;  /* 0x0000004403028227 */ /* 0x040fe800078e00ff */
[----:B------:R-:W-:Y:S01]  /*5380*/  IMAD R6, R72, R6, R5 ;  /* 0x0000000648067224 */ /* 0x000fe200078e0205 */
[----:B------:R-:W-:Y:S04]  /*5390*/  @!P0 SHF.R.U32.HI R2, RZ, R69, R2 ;  /* 0x00000045ff028219 */ /* 0x000fe80000011602 */
[----:B------:R-:W-:Y:S02]  /*53a0*/  @!P0 SEL R0, R3, R2, !P2 ;  /* 0x0000000203008207 */ /* 0x000fe40005000000 */
[----:B------:R-:W-:Y:S02]  /*53b0*/  IADD3 R2, PT, PT, -R5, RZ, RZ ;  /* 0x000000ff05027210 */ /* 0x000fe40007ffe1ff */
[----:B------:R-:W-:Y:S01]  /*53c0*/  @!P0 IADD3 R8, PT, PT, R15, -R0, RZ ;  /* 0x800000000f088210 */ /* 0x000fe20007ffe0ff */
[----:B------:R-:W-:Y:S02]  /*53d0*/  @!P0 IMAD R0, R7, R6, R0 ;  /* 0x0000000607008224 */ /* 0x000fe400078e0200 */
[----:B------:R-:W-:Y:S02]  /*53e0*/  IMAD R75, R70, R2, R75 ;  /* 0x00000002464b7224 */ /* 0x000fe400078e024b */
[----:B------:R-:W-:Y:S02]  /*53f0*/  @!P0 IMAD R5, R8, R72, R3 ;  /* 0x0000004808058224 */ /* 0x000fe400078e0203 */
[----:B------:R-:W-:Y:S04]  /*5400*/  @!P0 IMAD.MOV.U32 R3, RZ, RZ, R0 ;  /* 0x000000ffff038224 */ /* 0x000fe800078e0000 */
[----:B------:R-:W-:Y:S02]  /*5410*/  IMAD R77, R3, R74, R77 ;  /* 0x0000004a034d7224 */ /* 0x000fe400078e024d */
[----:B------:R-:W-:Y:S07]  /*5420*/  IMAD R75, R5, R70, R75 ;  /* 0x00000046054b7224 */ /* 0x000fee00078e024b */
.L_x_97:
[----:B-1----:R-:W-:Y:S01]  /*5430*/  @!P1 ISETP.NE.AND P0, PT, R10, 0x1, PT ;  /* 0x000000010a00980c */ /* 0x002fe20003f05270 */
[----:B------:R-:W-:Y:S01]  /*5440*/  @!P1 IMAD.HI.U32 R0, R77, R12, RZ ;  /* 0x0000000c4d009227 */ /* 0x000fe200078e00ff */
[----:B------:R-:W-:Y:S01]  /*5450*/  @!P1 ISETP.NE.AND P2, PT, R9, 0x1, PT ;  /* 0x000000010900980c */ /* 0x000fe20003f45270 */
[----:B------:R-:W-:Y:S01]  /*5460*/  ULOP3.LUT UP0, URZ, UR48, 0x1b0, URZ, 0xc0, !UPT ;  /* 0x000001b030ff7892 */ /* 0x000fe2000f80c0ff */
[----:B------:R-:W-:Y:S01]  /*5470*/  R2UR UR42, R21 ;  /* 0x00000000152a72ca */ /* 0x000fe200000e0000 */
[----:B------:R-:W-:Y:S01]  /*5480*/  @!P1 IMAD.HI.U32 R3, R75, R11, RZ ;  /* 0x0000000b4b039227 */ /* 0x000fe200078e00ff */
[----:B------:R-:W-:Y:S02]  /*5490*/  @!P1 SHF.R.U32.HI R0, RZ, R13, R0 ;  /* 0x0000000dff009219 */ /* 0x000fe40000011600 */
[----:B------:R-:W-:Y:S01]  /*54a0*/  R2UR UR41, R20 ;  /* 0x00000000142972ca */ /* 0x000fe200000e0000 */
[----:B------:R-:W-:Y:S01]  /*54b0*/  VIADD R196, R196, 0x1 ;  /* 0x00000001c4c47836 */ /* 0x000fe20000000000 */
[----:B------:R-:W-:Y:S02]  /*54c0*/  @!P1 SHF.R.U32.HI R2, RZ, R14, R3 ;  /* 0x0000000eff029219 */ /* 0x000fe40000011603 */
[----:B------:R-:W-:Y:S02]  /*54d0*/  @!P1 SEL R3, R77, R0, !P2 ;  /* 0x000000004d039207 */ /* 0x000fe40005000000 */
[----:B------:R-:W-:Y:S02]  /*54e0*/  @!P1 SEL R2, R75, R2, !P0 ;  /* 0x000000024b029207 */ /* 0x000fe40004000000 */
[----:B------:R-:W-:Y:S01]  /*54f0*/  @P4 SHF.R.U32.HI R179, RZ, 0x10, R17 ;  /* 0x00000010ffb34819 */ /* 0x000fe20000011611 */
[----:B------:R-:W-:Y:S02]  /*5500*/  USHF.L.U32 UR42, UR42, 0x7, URZ ;  /* 0x000000072a2a7899 */ /* 0x000fe400080006ff */
[----:B------:R-:W-:Y:S02]  /*5510*/  @!P1 IMAD.IADD R0, R2, 0x1, -R3 ;  /* 0x0000000102009824 */ /* 0x000fe400078e0a03 */
[----:B------:R-:W-:Y:S01]  /*5520*/  @!P1 IMAD.IADD R2, R3, 0x1, -R2 ;  /* 0x0000000103029824 */ /* 0x000fe200078e0a02 */
[----:B------:R-:W-:Y:S01]  /*5530*/  USHF.L.U32 UR41, UR41, 0x7, URZ ;  /* 0x0000000729297899 */ /* 0x000fe200080006ff */
[----:B------:R-:W-:Y:S02]  /*5540*/  @!P1 IMAD R77, R0, R9, R77 ;  /* 0x00000009004d9224 */ /* 0x000fe400078e024d */
[----:B------:R-:W-:Y:S01]  /*5550*/  @!P1 IMAD R75, R2, R10, R75 ;  /* 0x0000000a024b9224 */ /* 0x000fe200078e024b */
[----:B------:R-:W-:Y:S08]  /*5560*/  BRA.U !UP0, `(.L_x_98) ;  /* 0x0000000108407547 */ /* 0x000ff0000b800000 */
[----:B------:R-:W1:Y:S01]  /*5570*/  LDCU.64 UR8, c[0x4][0x80] ;  /* 0x01001000ff0877ac */ /* 0x000e620008000a00 */
[----:B------:R-:W-:Y:S01]  /*5580*/  MOV R3, 0x0 ;  /* 0x0000000000037802 */ /* 0x000fe20000000f00 */
[----:B------:R-:W-:Y:S02]  /*5590*/  HFMA2 R12, -RZ, RZ, 0, 5.9604644775390625e-08 ;  /* 0x00000001ff0c7431 */ /* 0x000fe400000001ff */
[----:B------:R-:W-:Y:S02]  /*55a0*/  IMAD.MOV.U32 R8, RZ, RZ, 0x70 ;  /* 0x00000070ff087424 */ /* 0x000fe400078e00ff */
[----:B------:R-:W-:Y:S01]  /*55b0*/  IMAD.MOV.U32 R13, RZ, RZ, RZ ;  /* 0x000000ffff0d7224 */ /* 0x000fe200078e00ff */
[----:B------:R-:W2:Y:S01]  /*55c0*/  LDCU.64 UR6, c[0x4][0x88] ;  /* 0x01001100ff0677ac */ /* 0x000ea20008000a00 */
[----:B------:R-:W3:Y:S01]  /*55d0*/  LDC.64 R2, c[0x4][R3] ;  /* 0x0100000003027b82 */ /* 0x000ee20000000a00 */
[----:B------:R-:W4:Y:S01]  /*55e0*/  LDCU.64 UR4, c[0x4][0x8] ;  /* 0x01000100ff0477ac */ /* 0x000f220008000a00 */
[----:B-1----:R-:W-:Y:S01]  /*55f0*/  MOV R5, UR9 ;  /* 0x0000000900057c02 */ /* 0x002fe20008000f00 */
[----:B------:R-:W-:Y:S01]  /*5600*/  IMAD.U32 R4, RZ, RZ, UR8 ;  /* 0x00000008ff047e24 */ /* 0x000fe2000f8e00ff */
[----:B--2---:R-:W-:Y:S01]  /*5610*/  MOV R7, UR7 ;  /* 0x0000000700077c02 */ /* 0x004fe20008000f00 */
[----:B------:R-:W-:Y:S01]  /*5620*/  IMAD.U32 R6, RZ, RZ, UR6 ;  /* 0x00000006ff067e24 */ /* 0x000fe2000f8e00ff */
[----:B----4-:R-:W-:Y:S01]  /*5630*/  MOV R11, UR5 ;  /* 0x00000005000b7c02 */ /* 0x010fe20008000f00 */
[----:B------:R-:W-:Y:S02]  /*5640*/  IMAD.U32 R10, RZ, RZ, UR4 ;  /* 0x00000004ff0a7e24 */ /* 0x000fe4000f8e00ff */
[----:B------:R-:W-:Y:S07]  /*5650*/  LEPC R20, `(.L_x_98) ;  /* 0x000000001014794e */ /* 0x000fee0000000000 */
[----:B---3-5:R-:W-:Y:S05]  /*5660*/  CALL.ABS.NOINC R2 ;  /* 0x0000000002007343 */ /* 0x028fea0003c00000 */
.L_x_98:
[----:B------:R-:W-:Y:S01]  /*5670*/  LOP3.LUT P0, RZ, R192, 0x1b0, RZ, 0xc0, !PT ;  /* 0x000001b0c0ff7812 */ /* 0x000fe2000780c0ff */
[----:B------:R-:W-:Y:S11]  /*5680*/  BSSY.RECONVERGENT B6, `(.L_x_99) ;  /* 0x0000013000067945 */ /* 0x000ff60003800200 */
[----:B------:R-:W-:Y:S01]  /*5690*/  @!UPT UIADD3 URZ, UPT, UPT, URZ, URZ, URZ ;  /* 0x000000fffffff290 */ /* 0x000fe2000fffe0ff */
[----:B------:R-:W-:Y:S05]  /*56a0*/  @!P0 BRA `(.L_x_100) ;  /* 0x0000000000408947 */ /* 0x000fea0003800000 */
        /* <DEDUP_REMOVED lines=16> */
.L_x_100:
[----:B------:R-:W-:Y:S05]  /*57b0*/  BSYNC.RECONVERGENT B6 ;  /* 0x0000000000067941 */ /* 0x000fea0003800200 */
.L_x_99:
[----:B------:R-:W-:Y:S01]  /*57c0*/  ISETP.NE.U32.AND P4, PT, R166, RZ, PT ;  /* 0x000000ffa600720c */ /* 0x000fe20003f85070 */
[----:B------:R-:W-:Y:S01]  /*57d0*/  UISETP.NE.AND UP2, UPT, UR50, URZ, UPT ;  /* 0x000000ff3200728c */ /* 0x000fe2000bf45270 */
[----:B------:R-:W-:Y:S01]  /*57e0*/  ISETP.NE.U32.AND P2, PT, RZ, UR38, PT ;  /* 0x00000026ff007c0c */ /* 0x000fe2000bf45070 */
[----:B------:R-:W-:Y:S01]  /*57f0*/  UISETP.NE.U32.AND UP1, UPT, UR44, URZ, UPT ;  /* 0x000000ff2c00728c */ /* 0x000fe2000bf25070 */
[----:B------:R-:W-:Y:S01]  /*5800*/  ISETP.NE.AND.EX P4, PT, R167, RZ, PT, P4 ;  /* 0x000000ffa700720c */ /* 0x000fe20003f85340 */
[----:B------:R-:W-:Y:S01]  /*5810*/  UPLOP3.LUT UP0, UPT, UPT, UPT, UPT, 0x40, 0x4 ;  /* 0x000000000004789c */ /* 0x000fe20003f0e870 */
[----:B------:R-:W-:Y:S01]  /*5820*/  ISETP.NE.AND.EX P2, PT, RZ, UR39, PT, P2 ;  /* 0x00000027ff007c0c */ /* 0x000fe2000bf45320 */
[----:B------:R-:W-:Y:S01]  /*5830*/  UISETP.NE.AND.EX UP1, UPT, UR45, URZ, UPT, UP1 ;  /* 0x000000ff2d00728c */ /* 0x000fe2000bf25310 */
[----:B------:R-:W-:Y:S04]  /*5840*/  PLOP3.LUT P1, PT, PT, PT, UP2, 0x80, 0x8 ;  /* 0x000000000008781c */ /* 0x000fe80003f2f028 */
[----:B------:R-:W-:Y:S06]  /*5850*/  @UP2 UPLOP3.LUT UP0, UPT, UPT, UPT, UP1, 0x80, 0x8 ;  /* 0x000000000008289c */ /* 0x000fec0003f0f010 */
[----:B------:R-:W-:Y:S01]  /*5860*/  PLOP3.LUT P0, PT, PT, PT, UP0, 0x80, 0x8 ;  /* 0x000000000008781c */ /* 0x000fe20003f0f008 */
[----:B------:R-:W-:Y:S01]  /*5870*/  @!UPT UIADD3 URZ, UPT, UPT, URZ, URZ, URZ ;  /* 0x000000fffffff290 */ /* 0x000fe2000fffe0ff */
[----:B------:R-:W-:Y:S11]  /*5880*/  BRA.U !UP1, `(.L_x_101) ;  /* 0x0000000109387547 */ /* 0x000ff6000b800000 */
[----:B------:R-:W-:Y:S01]  /*5890*/  UISETP.NE.U32.AND UP0, UPT, UR38, URZ, UPT ;  /* 0x000000ff2600728c */ /* 0x000fe2000bf05070 */
[----:B------:R-:W-:Y:S02]  /*58a0*/  HFMA2 R0, -RZ, RZ, 0, 5.9604644775390625e-08 ;  /* 0x00000001ff007431 */ /* 0x000fe400000001ff */
[----:B------:R-:W-:Y:S01]  /*58b0*/  IMAD.MOV.U32 R171, RZ, RZ, 0x1 ;  /* 0x00000001ffab7424 */ /* 0x000fe200078e00ff */
[----:B------:R-:W-:Y:S06]  /*58c0*/  UISETP.NE.AND.EX UP0, UPT, UR39, URZ, UPT, UP0 ;  /* 0x000000ff2700728c */ /* 0x000fec000bf05300 */
[----:B------:R-:W-:Y:S05]  /*58d0*/  PLOP3.LUT P3, PT, PT, PT, UP0, 0x80, 0x8 ;  /* 0x000000000008781c */ /* 0x000fea0003f6f008 */
[----:B------:R-:W1:Y:S01]  /*58e0*/  @UP0 LDCU.64 UR6, c[0x0][0x888] ;  /* 0x00011100ff0607ac */ /* 0x000e620008000a00 */
[----:B------:R-:W-:Y:S07]  /*58f0*/  @UP0 UIMAD UR4, UR36, UR44, URZ ;  /* 0x0000002c240402a4 */ /* 0x000fee000f8e02ff */
[----:B------:R-:W-:Y:S01]  /*5900*/  @!P3 PRMT R171, R0, 0x7610, R171 ;  /* 0x0000761000abb816 */ /* 0x000fe200000000ab */
[----:B-1----:R-:W-:Y:S03]  /*5910*/  @UP0 UIMAD.WIDE UR6, UR4, 0x4, UR6 ;  /* 0x00000004040608a5 */ /* 0x002fe6000f8e0206 */
[----:B------:R-:W1:Y:S03]  /*5920*/  @!UP0 LDCU UR4, c[0x0][0x880] ;  /* 0x00011000ff0487ac */ /* 0x000e660008000800 */
[----:B------:R-:W-:Y:S01]  /*5930*/  IMAD.U32 R2, RZ, RZ, UR6 ;  /* 0x00000006ff027e24 */ /* 0x000fe2000f8e00ff */
[----:B------:R-:W-:Y:S05]  /*5940*/  MOV R3, UR7 ;  /* 0x0000000700037c02 */ /* 0x000fea0008000f00 */
[----:B-----5:R2:W5:Y:S02]  /*5950*/  @P3 LDG.E R81, desc[UR46][R2.64] ;  /* 0x0000002e02513981 */ /* 0x020564000c1e1900 */
[----:B-12---:R-:W-:Y:S02]  /*5960*/  @!P3 IMAD.U32 R81, RZ, RZ, UR4 ;  /* 0x00000004ff51be24 */ /* 0x006fe4000f8e00ff */
.L_x_101:
[----:B------:R-:W-:Y:S05]  /*5970*/  @!P4 BRA `(.L_x_102) ;  /* 0x000000000020c947 */ /* 0x000fea0003800000 */
[----:B------:R-:W-:Y:S04]  /*5980*/  ISETP.NE.U32.AND P3, PT, R164, RZ, PT ;  /* 0x000000ffa400720c */ /* 0x000fe80003f65070 */
[----:B------:R-:W-:Y:S11]  /*5990*/  ISETP.NE.AND.EX P3, PT, R165, RZ, PT, P3 ;  /* 0x000000ffa500720c */ /* 0x000ff60003f65330 */
[----:B------:R-:W-:Y:S02]  /*59a0*/  @!UPT UIADD3 URZ, UPT, UPT, URZ, URZ, URZ ;  /* 0x000000fffffff290 */ /* 0x000fe4000fffe0ff */
[----:B------:R-:W1:Y:S01]  /*59b0*/  @P3 LDC.64 R2, c[0x0][0x8a8] ;  /* 0x00022a00ff023b82 */ /* 0x000e620000000a00 */
[----:B------:R-:W-:Y:S04]  /*59c0*/  @P3 IMAD R0, R166, UR36, RZ ;  /* 0x00000024a6003c24 */ /* 0x000fe8000f8e02ff */
[----:B-1----:R-:W-:Y:S05]  /*59d0*/  @P3 IMAD.WIDE R2, R0, 0x4, R2 ;  /* 0x0000000400023825 */ /* 0x002fea00078e0202 */
[----:B-----5:R1:W5:Y:S02]  /*59e0*/  @P3 LDG.E R78, desc[UR46][R2.64] ;  /* 0x0000002e024e3981 */ /* 0x020364000c1e1900 */
[----:B-1----:R-:W2:Y:S02]  /*59f0*/  @!P3 LDC R78, c[0x0][0x8a0] ;  /* 0x00022800ff4ebb82 */ /* 0x002ea40000000800 */
.L_x_102:
[----:B-----5:R-:W-:Y:S01]  /*5a00*/  FSETP.NEU.AND P4, PT, R81, RZ, PT ;  /* 0x000000ff5100720b */ /* 0x020fe20003f8d000 */
[----:B------:R-:W-:Y:S01]  /*5a10*/  BSSY B1, `(.L_x_103) ;  /* 0x0000047000017945 */ /* 0x000fe20003800000 */
[----:B------:R-:W-:Y:S01]  /*5a20*/  SEL R5, RZ, 0xffffffff, P2 ;  /* 0xffffffffff057807 */ /* 0x000fe20001000000 */
[----:B------:R-:W-:Y:S01]  /*5a30*/  IMAD.MOV.U32 R208, RZ, RZ, 0x1 ;  /* 0x00000001ffd07424 */ /* 0x000fe200078e00ff */
[----:B------:R-:W-:Y:S01]  /*5a40*/  LOP3.LUT P3, RZ, R171, 0xff, RZ, 0xc0, !PT ;  /* 0x000000ffabff7812 */ /* 0x000fe2000786c0ff */
[C---:B------:R-:W-:Y:S01]  /*5a50*/  IMAD R80, R76.reuse, 0x80, R79 ;  /* 0x000000804c507824 */ /* 0x040fe200078e024f */
[----:B------:R-:W-:Y:S02]  /*5a60*/  @P1 SEL R0, RZ, 0xffffffff, P4 ;  /* 0xffffffffff001807 */ /* 0x000fe40002000000 */
[----:B------:R-:W-:Y:S02]  /*5a70*/  CS2R R162, SRZ ;  /* 0x0000000000a27805 */ /* 0x000fe4000001ff00 */
[----:B------:R-:W-:Y:S02]  /*5a80*/  LEA R3, R181, UR49, 0x3 ;  /* 0x00000031b5037c11 */ /* 0x000fe4000f8e18ff */
[----:B------:R-:W-:Y:S02]  /*5a90*/  CS2R R160, SRZ ;  /* 0x0000000000a07805 */ /* 0x000fe4000001ff00 */
[----:B------:R-:W-:Y:S02]  /*5aa0*/  @P0 SEL R0, R5, R0, !P3 ;  /* 0x0000000005000207 */ /* 0x000fe40005800000 */
[----:B------:R-:W-:Y:S02]  /*5ab0*/  CS2R R158, SRZ ;  /* 0x00000000009e7805 */ /* 0x000fe4000001ff00 */
[----:B------:R-:W-:Y:S02]  /*5ac0*/  LEA R195, R76, UR49, 0x3 ;  /* 0x000000314cc37c11 */ /* 0x000fe4000f8e18ff */
[----:B------:R-:W-:Y:S02]  /*5ad0*/  CS2R R156, SRZ ;  /* 0x00000000009c7805 */ /* 0x000fe4000001ff00 */
[----:B------:R-:W-:Y:S02]  /*5ae0*/  @P1 LOP3.LUT R0, R0, 0x1, RZ, 0xc0, !PT ;  /* 0x0000000100001812 */ /* 0x000fe400078ec0ff */
[----:B------:R-:W-:Y:S02]  /*5af0*/  CS2R R154, SRZ ;  /* 0x00000000009a7805 */ /* 0x000fe4000001ff00 */
[----:B------:R-:W-:Y:S02]  /*5b00*/  SHF.L.U32 R2, R183, 0x1f, RZ ;  /* 0x0000001fb7027819 */ /* 0x000fe400000006ff */
[----:B------:R-:W-:Y:S02]  /*5b10*/  CS2R R152, SRZ ;  /* 0x0000000000987805 */ /* 0x000fe4000001ff00 */
[----:B------:R-:W-:Y:S02]  /*5b20*/  ISETP.NE.U32.OR P6, PT, R0, 0x1, !P1 ;  /* 0x000000010000780c */ /* 0x000fe40004fc5470 */
[----:B------:R-:W-:Y:S02]  /*5b30*/  CS2R R150, SRZ ;  /* 0x0000000000967805 */ /* 0x000fe4000001ff00 */
[----:B------:R-:W-:Y:S02]  /*5b40*/  PLOP3.LUT P2, PT, PT, PT, UP1, 0x80, 0x8 ;  /* 0x000000000008781c */ /* 0x000fe40003f4f018 */
[----:B------:R-:W-:Y:S02]  /*5b50*/  CS2R R148, SRZ ;  /* 0x0000000000947805 */ /* 0x000fe4000001ff00 */
[----:B------:R-:W-:Y:S02]  /*5b60*/  SEL R0, RZ, 0xffffffff, P4 ;  /* 0xffffffffff007807 */ /* 0x000fe40002000000 */
[----:B------:R-:W-:Y:S03]  /*5b70*/  P2R R184, PR, RZ, 0x40 ;  /* 0x00000040ffb87803 */ /* 0x000fe60000000000 */
[----:B------:R-:W-:Y:S04]  /*5b80*/  @P6 SHF.L.U32 R4, R180, 0x1f, RZ ;  /* 0x0000001fb4046819 */ /* 0x000fe800000006ff */
[----:B------:R-:W-:Y:S01]  /*5b90*/  @P2 SEL R0, R5, R0, !P3 ;  /* 0x0000000005002207 */ /* 0x000fe20005800000 */
[----:B------:R-:W1:Y:S03]  /*5ba0*/  @P6 SYNCS.PHASECHK.TRANS64.TRYWAIT P1, [R3+URZ+0x30], R4 ;  /* 0x00003004030065a7 */ /* 0x000e6600080211ff */
[----:B------:R-:W-:Y:S04]  /*5bb0*/  LOP3.LUT R0, R0, 0x1, RZ, 0xc0, !PT ;  /* 0x0000000100007812 */ /* 0x000fe800078ec0ff */
[----:B------:R-:W-:Y:S04]  /*5bc0*/  ISETP.NE.U32.AND P5, PT, R0, 0x1, PT ;  /* 0x000000010000780c */ /* 0x000fe80003fa5070 */
[----:B------:R-:W-:Y:S01]  /*5bd0*/  P2R R209, PR, RZ, 0x20 ;  /* 0x00000020ffd17803 */ /* 0x000fe20000000000 */
[----:B------:R3:W4:Y:S01]  /*5be0*/  SYNCS.PHASECHK.TRANS64.TRYWAIT P0, [R195+URZ+0x80], R2 ;  /* 0x00008002c30075a7 */ /* 0x00072200080011ff */
[----:B-1----:R-:W-:Y:S01]  /*5bf0*/  @P6 SEL R208, RZ, 0x1, !P1 ;  /* 0x00000001ffd06807 */ /* 0x002fe20004800000 */
[----:B---3--:R-:W-:Y:S06]  /*5c00*/  @!P6 BRA `(.L_x_104) ;  /* 0x00000000009ce947 */ /* 0x008fec0003800000 */
[----:B------:R-:W-:Y:S01]  /*5c10*/  @P5 IMAD R6, R181, 0x2000, R190 ;  /* 0x00002000b5065824 */ /* 0x000fe200078e02be */
[----:B------:R-:W-:Y:S01]  /*5c20*/  ISETP.NE.AND P1, PT, R208, RZ, PT ;  /* 0x000000ffd000720c */ /* 0x000fe20003f25270 */
[----:B------:R-:W-:Y:S01]  /*5c30*/  BSSY B0, `(.L_x_105) ;  /* 0x0000010000007945 */ /* 0x000fe20003800000 */
[----:B------:R-:W-:Y:S01]  /*5c40*/  CS2R R150, SRZ ;  /* 0x0000000000967805 */ /* 0x000fe2000001ff00 */
[--C-:B------:R-:W-:Y:S01]  /*5c50*/  @P5 IMAD R7, R191, -0x10, R6.reuse ;  /* 0xfffffff0bf075824 */ /* 0x100fe200078e0206 */
[----:B------:R-:W-:Y:S01]  /*5c60*/  CS2R R148, SRZ ;  /* 0x0000000000947805 */ /* 0x000fe2000001ff00 */
[----:B------:R-:W-:Y:S01]  /*5c70*/  @P5 IMAD R5, R189, -0x10, R6 ;  /* 0xfffffff0bd055824 */ /* 0x000fe200078e0206 */
[----:B------:R-:W-:Y:S01]  /*5c80*/  CS2R R158, SRZ ;  /* 0x00000000009e7805 */ /* 0x000fe2000001ff00 */
[----:B------:R-:W-:Y:S01]  /*5c90*/  @P5 IMAD R4, R188, 0x10, R7 ;  /* 0x00000010bc045824 */ /* 0x000fe200078e0207 */
[----:B------:R-:W-:Y:S02]  /*5ca0*/  CS2R R156, SRZ ;  /* 0x00000000009c7805 */ /* 0x000fe4000001ff00 */
[----:B------:R-:W-:Y:S02]  /*5cb0*/  CS2R R154, SRZ ;  /* 0x00000000009a7805 */ /* 0x000fe4000001ff00 */
[----:B------:R-:W-:Y:S02]  /*5cc0*/  CS2R R152, SRZ ;  /* 0x0000000000987805 */ /* 0x000fe4000001ff00 */
[----:B------:R-:W-:Y:S02]  /*5cd0*/  CS2R R162, SRZ ;  /* 0x0000000000a27805 */ /* 0x000fe4000001ff00 */
[----:B------:R-:W-:Y:S01]  /*5ce0*/  CS2R R160, SRZ ;  /* 0x0000000000a07805 */ /* 0x000fe2000001ff00 */
[----:B------:R-:W-:Y:S06]  /*5cf0*/  @P1 BRA `(.L_x_106) ;  /* 0x00000000000c1947 */ /* 0x000fec0003800000 */
[----:B------:R-:W-:Y:S04]  /*5d00*/  SHF.L.U32 R0, R180, 0x1f, RZ ;  /* 0x0000001fb4007819 */ /* 0x000fe800000006ff */
[----:B------:R-:W1:Y:S02]  /*5d10*/  SYNCS.PHASECHK.TRANS64.TRYWAIT P1, [R3+URZ+0x30], R0 ;  /* 0x00003000030075a7 */ /* 0x000e6400080211ff */
[----:B-1----:R-:W-:Y:S05]  /*5d20*/  @!P1 BRA `(.L_x_107) ;  /* 0x0000003400549947 */ /* 0x002fea0003800000 */
.L_x_106:
[----:B------:R-:W-:Y:S05]  /*5d30*/  BSYNC B0 ;  /* 0x0000000000007941 */ /* 0x000fea0003800000 */
.L_x_105:
[----:B------:R-:W-:Y:S01]  /*5d40*/  ISETP.NE.AND P1, PT, R209, RZ, PT ;  /* 0x000000ffd100720c */ /* 0x000fe20003f25270 */
[----:B-1----:R-:W-:Y:S02]  /*5d50*/  VIADD R3, R3, 0x40 ;  /* 0x0000004003037836 */ /* 0x002fe40000000000 */
[----:B------:R-:W-:Y:S02]  /*5d60*/  IMAD.U32 R0, RZ, RZ, UR37 ;  /* 0x00000025ff007e24 */ /* 0x000fe4000f8e00ff */
[----:B------:R-:W-:Y:S03]  /*5d70*/  VIADD R181, R181, 0x1 ;  /* 0x00000001b5b57836 */ /* 0x000fe60000000000 */
[----:B------:R-:W-:Y:S05]  /*5d80*/  PRMT R0, R0, 0x654, R3 ;  /* 0x0000065400007816 */ /* 0x000fea0000000003 */
[----:B------:R1:W3:Y:S04]  /*5d90*/  @P1 LDS.128 R148, [R6] ;  /* 0x0000000006941984 */ /* 0x0002e80000000c00 */
[----:B------:R1:W1:Y:S04]  /*5da0*/  @P1 LDS.128 R156, [R5+0x20] ;  /* 0x00002000059c1984 */ /* 0x0002680000000c00 */
[----:B------:R1:W1:Y:S04]  /*5db0*/  @P1 LDS.128 R152, [R7+0x10] ;  /* 0x0000100007981984 */ /* 0x0002680000000c00 */
[----:B------:R1:W1:Y:S01]  /*5dc0*/  @P1 LDS.128 R160, [R4+0x10] ;  /* 0x0000100004a01984 */ /* 0x0002620000000c00 */
[C---:B------:R-:W-:Y:S01]  /*5dd0*/  ISETP.NE.AND P1, PT, R181.reuse, 0x2, PT ;  /* 0x00000002b500780c */ /* 0x040fe20003f25270 */
[----:B------:R-:W-:Y:S01]  /*5de0*/  @!PT LDS RZ, [RZ] ;  /* 0x00000000fffff984 */ /* 0x000fe20000000800 */
[----:B------:R-:W-:Y:S01]  /*5df0*/  @!PT LDS RZ, [RZ] ;  /* 0x00000000fffff984 */ /* 0x000fe20000000800 */
[----:B------:R-:W-:Y:S01]  /*5e00*/  @!PT LDS RZ, [RZ] ;  /* 0x00000000fffff984 */ /* 0x000fe20000000800 */
[----:B------:R-:W-:Y:S01]  /*5e10*/  @!PT LDS RZ, [RZ] ;  /* 0x00000000fffff984 */ /* 0x000fe20000000800 */
[----:B------:R5:W-:Y:S06]  /*5e20*/  MEMBAR.ALL.CTA ;  /* 0x0000000000007992 */ /* 0x000bec0000008000 */
[----:B-----5:R-:W5:Y:S01]  /*5e30*/  FENCE.VIEW.ASYNC.S ;  /* 0x00000000000073c6 */ /* 0x020f620000000000 */
[----:B------:R-:W-:Y:S02]  /*5e40*/  SEL R3, RZ, 0x1, P1 ;  /* 0x00000001ff037807 */ /* 0x000fe40000800000 */
[----:B------:R-:W-:Y:S02]  /*5e50*/  SEL R181, R181, RZ, P1 ;  /* 0x000000ffb5b57207 */ /* 0x000fe40000800000 */
[----:B------:R-:W-:Y:S01]  /*5e60*/  LOP3.LUT R180, R180, R3, RZ, 0x3c, !PT ;  /* 0x00000003b4b47212 */ /* 0x000fe200078e3cff */
[----:B-----5:R1:W-:Y:S06]  /*5e70*/  SYNCS.ARRIVE.TRANS64.RED.A1T0 RZ, [R0+URZ], RZ ;  /* 0x000000ff00ff79a7 */ /* 0x0203ec00081004ff */
.L_x_104:
[----:B------:R-:W-:Y:S05]  /*5e80*/  BSYNC B1 ;  /* 0x0000000000017941 */ /* 0x000fea0003800000 */
.L_x_103:
[----:B-1----:R-:W-:Y:S04]  /*5e90*/  SHF.R.U32.HI R0, RZ, 0x15, R80 ;  /* 0x00000015ff007819 */ /* 0x002fe80000011650 */
[----:B------:R-:W-:Y:S01]  /*5ea0*/  LOP3.LUT P1, RZ, R0, 0x3, R173, 0x48, !PT ;  /* 0x0000000300ff7812 */ /* 0x000fe200078248ad */
[----:B------:R-:W-:Y:S01]  /*5eb0*/  @!UPT UIADD3 URZ, UPT, UPT, URZ, URZ, URZ ;  /* 0x000000fffffff290 */ /* 0x000fe2000fffe0ff */
[----:B----4-:R-:W-:Y:S11]  /*5ec0*/  @P0 BRA `(.L_x_108) ;  /* 0x0000000000080947 */ /* 0x010ff60003800000 */
[----:B------:R-:W1:Y:S02]  /*5ed0*/  SYNCS.PHASECHK.TRANS64.TRYWAIT P0, [R195+URZ+0x80], R2 ;  /* 0x00008002c30075a7 */ /* 0x000e6400080011ff */
[----:B-1----:R-:W-:Y:S05]  /*5ee0*/  @!P0 BRA `(.L_x_109) ;  /* 0x0000003000f88947 */ /* 0x002fea0003800000 */
.L_x_108:
[----:B------:R-:W-:Y:S04]  /*5ef0*/  BSSY.RECONVERGENT B6, `(.L_x_110) ;  /* 0x0000012000067945 */ /* 0x000fe80003800200 */
[----:B------:R-:W-:Y:S05]  /*5f00*/  @!P1 BRA `(.L_x_111) ;  /* 0x0000000000409947 */ /* 0x000fea0003800000 */
[----:B------:R-:W4:Y:S01]  /*5f10*/  LDCU.64 UR8, c[0x4][0x70] ;  /* 0x01000e00ff0877ac */ /* 0x000f220008000a00 */
[----:B------:R-:W-:Y:S01]  /*5f20*/  MOV R3, 0x0 ;  /* 0x0000000000037802 */ /* 0x000fe20000000f00 */
[----:B------:R-:W-:Y:S02]  /*5f30*/  HFMA2 R12, -RZ, RZ, 0, 5.9604644775390625e-08 ;  /* 0x00000001ff0c7431 */ /* 0x000fe400000001ff */
[----:B------:R-:W-:Y:S02]  /*5f40*/  IMAD.MOV.U32 R8, RZ, RZ, 0x192 ;  /* 0x00000192ff087424 */ /* 0x000fe400078e00ff */
[----:B------:R-:W-:Y:S01]  /*5f50*/  IMAD.MOV.U32 R13, RZ, RZ, RZ ;  /* 0x000000ffff0d7224 */ /* 0x000fe200078e00ff */
[----:B------:R-:W5:Y:S01]  /*5f60*/  LDCU.64 UR6, c[0x4][0x78] ;  /* 0x01000f00ff0677ac */ /* 0x000f620008000a00 */
[----:B-1----:R-:W1:Y:S01]  /*5f70*/  LDC.64 R2, c[0x4][R3] ;  /* 0x0100000003027b82 */ /* 0x002e620000000a00 */
[----:B------:R-:W2:Y:S01]  /*5f80*/  LDCU.64 UR4, c[0x4][0x10] ;  /* 0x01000200ff0477ac */ /* 0x000ea20008000a00 */
[----:B----4-:R-:W-:Y:S01]  /*5f90*/  MOV R5, UR9 ;  /* 0x0000000900057c02 */ /* 0x010fe20008000f00 */
[----:B------:R-:W-:Y:S01]  /*5fa0*/  IMAD.U32 R4, RZ, RZ, UR8 ;  /* 0x00000008ff047e24 */ /* 0x000fe2000f8e00ff */
[----:B-----5:R-:W-:Y:S01]  /*5fb0*/  MOV R7, UR7 ;  /* 0x0000000700077c02 */ /* 0x020fe20008000f00 */
[----:B------:R-:W-:Y:S01]  /*5fc0*/  IMAD.U32 R6, RZ, RZ, UR6 ;  /* 0x00000006ff067e24 */ /* 0x000fe2000f8e00ff */
[----:B--2---:R-:W-:Y:S01]  /*5fd0*/  MOV R11, UR5 ;  /* 0x00000005000b7c02 */ /* 0x004fe20008000f00 */
[----:B------:R-:W-:Y:S02]  /*5fe0*/  IMAD.U32 R10, RZ, RZ, UR4 ;  /* 0x00000004ff0a7e24 */ /* 0x000fe4000f8e00ff */
[----:B------:R-:W-:Y:S07]  /*5ff0*/  LEPC R20, `(.L_x_111) ;  /* 0x000000001014794e */ /* 0x000fee0000000000 */
[----:B-1-3--:R-:W-:Y:S05]  /*6000*/  CALL.ABS.NOINC R2 ;  /* 0x0000000002007343 */ /* 0x00afea0003c00000 */
.L_x_111:
[----:B------:R-:W-:Y:S05]  /*6010*/  BSYNC.RECONVERGENT B6 ;  /* 0x0000000000067941 */ /* 0x000fea0003800200 */
.L_x_110:
[-C--:B---3--:R-:W-:Y:S01]  /*6020*/  F2FP.F16.E5M2.UNPACK_B R83, R148.reuse ;  /* 0x00000094ff53723e */ /* 0x088fe200020004ff */
[----:B------:R-:W-:Y:S05]  /*6030*/  WARPSYNC.ALL ;  /* 0x0000000000007948 */ /* 0x000fea0003800000 */
[----:B------:R-:W-:Y:S01]  /*6040*/  R2UR UR4, R80 ;  /* 0x00000000500472ca */ /* 0x000fe200000e0000 */
[--C-:B------:R-:W-:Y:S01]  /*6050*/  HADD2.F32 R82, -RZ, R83.reuse.H0_H0 ;  /* 0x20000053ff527230 */ /* 0x100fe20000004100 */
[----:B------:R-:W-:Y:S01]  /*6060*/  F2FP.F16.E5M2.UNPACK_B R85, R148.H1 ;  /* 0x00000094ff55723e */ /* 0x000fe200030004ff */
[----:B------:R-:W-:Y:S01]  /*6070*/  HADD2.F32 R83, -RZ, R83.H1_H1 ;  /* 0x30000053ff537230 */ /* 0x000fe20000004100 */
[-C--:B------:R-:W-:Y:S01]  /*6080*/  F2FP.F16.E5M2.UNPACK_B R87, R149.reuse ;  /* 0x00000095ff57723e */ /* 0x080fe200020004ff */
[----:B------:R-:W-:Y:S01]  /*6090*/  BSSY.RECONVERGENT B0, `(.L_x_112) ;  /* 0x000011d000007945 */ /* 0x000fe20003800200 */
[----:B------:R-:W-:Y:S01]  /*60a0*/  F2FP.F16.E5M2.UNPACK_B R89, R149.H1 ;  /* 0x00000095ff59723e */ /* 0x000fe200030004ff */
[----:B------:R-:W-:Y:S01]  /*60b0*/  HADD2.F32 R84, -RZ, R85.H0_H0 ;  /* 0x20000055ff547230 */ /* 0x000fe20000004100 */
[-C--:B------:R-:W-:Y:S01]  /*60c0*/  F2FP.F16.E5M2.UNPACK_B R91, R150.reuse ;  /* 0x00000096ff5b723e */ /* 0x080fe200020004ff */
[----:B------:R-:W-:Y:S01]  /*60d0*/  HADD2.F32 R88, -RZ, R87.H1_H1 ;  /* 0x30000057ff587230 */ /* 0x000fe20000004100 */
[----:B------:R-:W-:Y:S01]  /*60e0*/  F2FP.F16.E5M2.UNPACK_B R93, R150.H1 ;  /* 0x00000096ff5d723e */ /* 0x000fe200030004ff */
[----:B------:R-:W-:Y:S01]  /*60f0*/  HADD2.F32 R86, -RZ, R85.H1_H1 ;  /* 0x30000055ff567230 */ /* 0x000fe20000004100 */
[-C--:B------:R-:W-:Y:S01]  /*6100*/  F2FP.F16.E5M2.UNPACK_B R95, R151.reuse ;  /* 0x00000097ff5f723e */ /* 0x080fe200020004ff */
[----:B------:R-:W2:Y:S01]  /*6110*/  LDTM.x64 R4, tmem[UR4] ;  /* 0x00000004000479ee */ /* 0x000ea20008340000 */
[----:B------:R-:W-:Y:S01]  /*6120*/  F2FP.F16.E5M2.UNPACK_B R97, R151.H1 ;  /* 0x00000097ff61723e */ /* 0x000fe200030004ff */
[----:B------:R-:W-:Y:S01]  /*6130*/  HADD2.F32 R85, -RZ, R87.H0_H0 ;  /* 0x20000057ff557230 */ /* 0x000fe20000004100 */
[-C--:B------:R-:W-:Y:S01]  /*6140*/  F2FP.F16.E5M2.UNPACK_B R99, R152.reuse ;  /* 0x00000098ff63723e */ /* 0x080fe200020004ff */
[----:B------:R-:W-:Y:S01]  /*6150*/  HADD2.F32 R87, -RZ, R89.H0_H0 ;  /* 0x20000059ff577230 */ /* 0x000fe20000004100 */
[----:B------:R-:W-:Y:S01]  /*6160*/  F2FP.F16.E5M2.UNPACK_B R101, R152.H1 ;  /* 0x00000098ff65723e */ /* 0x000fe200030004ff */
[----:B------:R-:W-:Y:S01]  /*6170*/  HADD2.F32 R92, -RZ, R91.H1_H1 ;  /* 0x3000005bff5c7230 */ /* 0x000fe20000004100 */
[----:B------:R-:W-:Y:S01]  /*6180*/  ISETP.NE.AND P6, PT, R184, RZ, PT ;  /* 0x000000ffb800720c */ /* 0x000fe20003fc5270 */
[----:B------:R-:W-:Y:S01]  /*6190*/  HADD2.F32 R96, -RZ, R95.H1_H1 ;  /* 0x3000005fff607230 */ /* 0x000fe20000004100 */
[----:B------:R-:W-:Y:S01]  /*61a0*/  SHF.L.U32 R211, R176, 0x4, RZ ;  /* 0x00000004b0d37819 */ /* 0x000fe200000006ff */
[----:B------:R-:W-:Y:S01]  /*61b0*/  HADD2.F32 R100, -RZ, R99.H1_H1 ;  /* 0x30000063ff647230 */ /* 0x000fe20000004100 */
[----:B------:R-:W-:Y:S01]  /*61c0*/  SHF.L.U32 R217, R175, 0x4, RZ ;  /* 0x00000004afd97819 */ /* 0x000fe200000006ff */
[----:B------:R-:W-:Y:S01]  /*61d0*/  HADD2.F32 R90, -RZ, R89.H1_H1 ;  /* 0x30000059ff5a7230 */ /* 0x000fe20000004100 */
[C---:B------:R-:W-:Y:S01]  /*61e0*/  IADD3 R197, PT, PT, R190.reuse, R211, RZ ;  /* 0x000000d3bec57210 */ /* 0x040fe20007ffe0ff */
[----:B------:R-:W-:Y:S01]  /*61f0*/  HADD2.F32 R89, -RZ, R91.H0_H0 ;  /* 0x2000005bff597230 */ /* 0x000fe20000004100 */
[----:B------:R-:W-:Y:S01]  /*6200*/  IADD3 R199, PT, PT, R190, R217, RZ ;  /* 0x000000d9bec77210 */ /* 0x000fe20007ffe0ff */
[--C-:B------:R-:W-:Y:S01]  /*6210*/  HADD2.F32 R91, -RZ, R93.reuse.H0_H0 ;  /* 0x2000005dff5b7230 */ /* 0x100fe20000004100 */
[----:B------:R-:W-:Y:S01]  /*6220*/  SHF.L.U32 R210, R188, 0x4, RZ ;  /* 0x00000004bcd27819 */ /* 0x000fe200000006ff */
[----:B------:R-:W-:Y:S01]  /*6230*/  HADD2.F32 R94, -RZ, R93.H1_H1 ;  /* 0x3000005dff5e7230 */ /* 0x000fe20000004100 */
[----:B------:R-:W-:Y:S01]  /*6240*/  F2FP.F16.E5M2.UNPACK_B R103, R153 ;  /* 0x00000099ff67723e */ /* 0x000fe200020004ff */
[----:B------:R-:W-:Y:S01]  /*6250*/  HADD2.F32 R93, -RZ, R95.H0_H0 ;  /* 0x2000005fff5d7230 */ /* 0x000fe20000004100 */
[----:B------:R-:W-:Y:S01]  /*6260*/  IADD3 R198, PT, PT, R210, R197, RZ ;  /* 0x000000c5d2c67210 */ /* 0x000fe20007ffe0ff */
[----:B------:R-:W-:Y:S01]  /*6270*/  HADD2.F32 R95, -RZ, R97.H0_H0 ;  /* 0x20000061ff5f7230 */ /* 0x000fe20000004100 */
[----:B------:R-:W-:Y:S01]  /*6280*/  F2FP.F16.E5M2.UNPACK_B R105, R153.H1 ;  /* 0x00000099ff69723e */ /* 0x000fe200030004ff */
[C---:B--2---:R-:W-:Y:S01]  /*6290*/  FMUL R0, R78.reuse, R4 ;  /* 0x000000044e007220 */ /* 0x044fe20000400000 */
[C---:B-1----:R-:W-:Y:S01]  /*62a0*/  FMUL R2, R78.reuse, R5 ;  /* 0x000000054e027220 */ /* 0x042fe20000400000 */
[C---:B------:R-:W-:Y:S01]  /*62b0*/  FMUL R4, R78.reuse, R8 ;  /* 0x000000084e047220 */ /* 0x040fe20000400000 */
[C---:B------:R-:W-:Y:S01]  /*62c0*/  FMUL R5, R78.reuse, R9 ;  /* 0x000000094e057220 */ /* 0x040fe20000400000 */
[C---:B------:R-:W-:Y:S01]  /*62d0*/  FFMA R0, R81.reuse, R82, R0 ;  /* 0x0000005251007223 */ /* 0x040fe20000000000 */
[C---:B------:R-:W-:Y:S01]  /*62e0*/  FFMA R2, R81.reuse, R83, R2 ;  /* 0x0000005351027223 */ /* 0x040fe20000000002 */
[C---:B------:R-:W-:Y:S01]  /*62f0*/  FMUL R8, R78.reuse, R12 ;  /* 0x0000000c4e087220 */ /* 0x040fe20000400000 */
[C---:B------:R-:W-:Y:S01]  /*6300*/  FMUL R9, R78.reuse, R13 ;  /* 0x0000000d4e097220 */ /* 0x040fe20000400000 */
[C---:B------:R-:W-:Y:S01]  /*6310*/  FMUL R12, R78.reuse, R16 ;  /* 0x000000104e0c7220 */ /* 0x040fe20000400000 */
[C---:B------:R-:W-:Y:S01]  /*6320*/  FMUL R13, R78.reuse, R17 ;  /* 0x000000114e0d7220 */ /* 0x040fe20000400000 */
[C---:B------:R-:W-:Y:S01]  /*6330*/  FMUL R16, R78.reuse, R20 ;  /* 0x000000144e107220 */ /* 0x040fe20000400000 */
[C---:B------:R-:W-:Y:S01]  /*6340*/  FMUL R17, R78.reuse, R21 ;  /* 0x000000154e117220 */ /* 0x040fe20000400000 */
[----:B------:R-:W-:Y:S02]  /*6350*/  HADD2.F32 R104, -RZ, R103.H1_H1 ;  /* 0x30000067ff687230 */ /* 0x000fe40000004100 */
[C---:B------:R-:W-:Y:S01]  /*6360*/  FMUL R20, R78.reuse, R24 ;  /* 0x000000184e147220 */ /* 0x040fe20000400000 */
[C---:B------:R-:W-:Y:S01]  /*6370*/  FMUL R21, R78.reuse, R25 ;  /* 0x000000194e157220 */ /* 0x040fe20000400000 */
[C---:B------:R-:W-:Y:S01]  /*6380*/  FMUL R24, R78.reuse, R28 ;  /* 0x0000001c4e187220 */ /* 0x040fe20000400000 */
[C---:B------:R-:W-:Y:S01]  /*6390*/  FMUL R25, R78.reuse, R29 ;  /* 0x0000001d4e197220 */ /* 0x040fe20000400000 */
[C---:B------:R-:W-:Y:S01]  /*63a0*/  FMUL R28, R78.reuse, R32 ;  /* 0x000000204e1c7220 */ /* 0x040fe20000400000 */
[C---:B------:R-:W-:Y:S01]  /*63b0*/  FMUL R29, R78.reuse, R33 ;  /* 0x000000214e1d7220 */ /* 0x040fe20000400000 */
[C---:B------:R-:W-:Y:S01]  /*63c0*/  FMUL R32, R78.reuse, R36 ;  /* 0x000000244e207220 */ /* 0x040fe20000400000 */
[----:B------:R-:W-:Y:S01]  /*63d0*/  F2FP.F16.E5M2.UNPACK_B R107, R154 ;  /* 0x0000009aff6b723e */ /* 0x000fe200020004ff */
[C---:B------:R-:W-:Y:S01]  /*63e0*/  FMUL R33, R78.reuse, R37 ;  /* 0x000000254e217220 */ /* 0x040fe20000400000 */
[C---:B------:R-:W-:Y:S01]  /*63f0*/  FMUL R36, R78.reuse, R40 ;  /* 0x000000284e247220 */ /* 0x040fe20000400000 */
[----:B------:R-:W-:Y:S01]  /*6400*/  F2FP.F16.E5M2.UNPACK_B R109, R154.H1 ;  /* 0x0000009aff6d723e */ /* 0x000fe200030004ff */
[C---:B------:R-:W-:Y:S01]  /*6410*/  FMUL R37, R78.reuse, R41 ;  /* 0x000000294e257220 */ /* 0x040fe20000400000 */
[----:B------:R-:W-:Y:S02]  /*6420*/  HADD2.F32 R108, -RZ, R107.H1_H1 ;  /* 0x3000006bff6c7230 */ /* 0x000fe40000004100 */
        /* <DEDUP_REMOVED lines=26> */
[C---:B------:R-:W-:Y:S01]  /*65d0*/  FFMA R3, R81.reuse, R84, R3 ;  /* 0x0000005451037223 */ /* 0x040fe20000000003 */
[C---:B------:R-:W-:Y:S01]  /*65e0*/  FFMA R7, R81.reuse, R86, R7 ;  /* 0x0000005651077223 */ /* 0x040fe20000000007 */
[----:B------:R-:W-:Y:S01]  /*65f0*/  F2FP.F16.E5M2.UNPACK_B R127, R159 ;  /* 0x0000009fff7f723e */ /* 0x000fe200020004ff */
[C---:B------:R-:W-:Y:S01]  /*6600*/  FFMA R4, R81.reuse, R85, R4 ;  /* 0x0000005551047223 */ /* 0x040fe20000000004 */
[C---:B------:R-:W-:Y:S01]  /*6610*/  FFMA R5, R81.reuse, R88, R5 ;  /* 0x0000005851057223 */ /* 0x040fe20000000005 */
[----:B------:R-:W-:Y:S01]  /*6620*/  F2FP.F16.E5M2.UNPACK_B R129, R159.H1 ;  /* 0x0000009fff81723e */ /* 0x000fe200030004ff */
[----:B------:R-:W-:Y:S01]  /*6630*/  FFMA R6, R81, R87, R6 ;  /* 0x0000005751067223 */ /* 0x000fe20000000006 */
[----:B------:R-:W-:Y:S01]  /*6640*/  F2FP.SATFINITE.E5M2.F32.PACK_AB_MERGE_C R185, R7, R3, RZ ;  /* 0x0000000307b9723e */ /* 0x000fe200048060ff */
[----:B------:R-:W-:Y:S02]  /*6650*/  HADD2.F32 R124, -RZ, R123.H1_H1 ;  /* 0x3000007bff7c7230 */ /* 0x000fe40000004100 */
[----:B------:R-:W-:Y:S01]  /*6660*/  FMUL R11, R78, R11 ;  /* 0x0000000b4e0b7220 */ /* 0x000fe20000400000 */
[----:B------:R-:W-:Y:S01]  /*6670*/  HADD2.F32 R128, -RZ, R127.H1_H1 ;  /* 0x3000007fff807230 */ /* 0x000fe20000004100 */
[----:B------:R-:W-:Y:S01]  /*6680*/  F2FP.SATFINITE.E5M2.F32.PACK_AB_MERGE_C R184, R2, R0, R185 ;  /* 0x0000000002b8723e */ /* 0x000fe200048060b9 */
[C---:B------:R-:W-:Y:S01]  /*6690*/  FMUL R10, R78.reuse, R14 ;  /* 0x0000000e4e0a7220 */ /* 0x040fe20000400000 */
[C---:B------:R-:W-:Y:S01]  /*66a0*/  FFMA R11, R81.reuse, R90, R11 ;  /* 0x0000005a510b7223 */ /* 0x040fe2000000000b */
[C---:B------:R-:W-:Y:S01]  /*66b0*/  FFMA R8, R81.reuse, R89, R8 ;  /* 0x0000005951087223 */ /* 0x040fe20000000008 */
[----:B------:R-:W-:Y:S01]  /*66c0*/  FFMA R9, R81, R92, R9 ;  /* 0x0000005c51097223 */ /* 0x000fe20000000009 */
[----:B------:R-:W-:Y:S01]  /*66d0*/  F2FP.F16.E5M2.UNPACK_B R131, R160 ;  /* 0x000000a0ff83723e */ /* 0x000fe200020004ff */
[----:B------:R-:W-:Y:S01]  /*66e0*/  HADD2.F32 R98, -RZ, R97.H1_H1 ;  /* 0x30000061ff627230 */ /* 0x000fe20000004100 */
[----:B------:R-:W-:Y:S01]  /*66f0*/  F2FP.SATFINITE.E5M2.F32.PACK_AB_MERGE_C R186, R11, R6, RZ ;  /* 0x000000060bba723e */ /* 0x000fe200048060ff */
[----:B------:R-:W-:Y:S01]  /*6700*/  FFMA R10, R81, R91, R10 ;  /* 0x0000005b510a7223 */ /* 0x000fe2000000000a */
[----:B------:R-:W-:Y:S02]  /*6710*/  HADD2.F32 R97, -RZ, R99.H0_H0 ;  /* 0x20000063ff617230 */ /* 0x000fe40000004100 */
[C---:B------:R-:W-:Y:S01]  /*6720*/  FMUL R15, R78.reuse, R15 ;  /* 0x0000000f4e0f7220 */ /* 0x040fe20000400000 */
[----:B------:R-:W-:Y:S01]  /*6730*/  F2FP.SATFINITE.E5M2.F32.PACK_AB_MERGE_C R185, R5, R4, R186 ;  /* 0x0000000405b9723e */ /* 0x000fe200048060ba */
[----:B------:R-:W-:Y:S02]  /*6740*/  HADD2.F32 R132, -RZ, R131.H1_H1 ;  /* 0x30000083ff847230 */ /* 0x000fe40000004100 */
[C---:B------:R-:W-:Y:S01]  /*6750*/  FMUL R14, R78.reuse, R18 ;  /* 0x000000124e0e7220 */ /* 0x040fe20000400000 */
[C---:B------:R-:W-:Y:S01]  /*6760*/  FFMA R15, R81.reuse, R94, R15 ;  /* 0x0000005e510f7223 */ /* 0x040fe2000000000f */
[C---:B------:R-:W-:Y:S01]  /*6770*/  FFMA R12, R81.reuse, R93, R12 ;  /* 0x0000005d510c7223 */ /* 0x040fe2000000000c */
[----:B------:R-:W-:Y:S01]  /*6780*/  FFMA R13, R81, R96, R13 ;  /* 0x00000060510d7223 */ /* 0x000fe2000000000d */
[----:B------:R-:W-:Y:S01]  /*6790*/  F2FP.F16.E5M2.UNPACK_B R133, R160.H1 ;  /* 0x000000a0ff85723e */ /* 0x000fe200030004ff */
[--C-:B------:R-:W-:Y:S01]  /*67a0*/  HADD2.F32 R99, -RZ, R101.reuse.H0_H0 ;  /* 0x20000065ff637230 */ /* 0x100fe20000004100 */
[----:B------:R-:W-:Y:S01]  /*67b0*/  F2FP.SATFINITE.E5M2.F32.PACK_AB_MERGE_C R186, R15, R10, RZ ;  /* 0x0000000a0fba723e */ /* 0x000fe200048060ff */
[----:B------:R-:W-:Y:S01]  /*67c0*/  FFMA R14, R81, R95, R14 ;  /* 0x0000005f510e7223 */ /* 0x000fe2000000000e */
[C---:B------:R-:W-:Y:S01]  /*67d0*/  FMUL R19, R78.reuse, R19 ;  /* 0x000000134e137220 */ /* 0x040fe20000400000 */
[----:B------:R-:W-:Y:S01]  /*67e0*/  HADD2.F32 R102, -RZ, R101.H1_H1 ;  /* 0x30000065ff667230 */ /* 0x000fe20000004100 */
[----:B------:R-:W-:Y:S01]  /*67f0*/  F2FP.SATFINITE.E5M2.F32.PACK_AB_MERGE_C R186, R9, R8, R186 ;  /* 0x0000000809ba723e */ /* 0x000fe200048060ba */
[----:B------:R-:W-:Y:S02]  /*6800*/  HADD2.F32 R101, -RZ, R103.H0_H0 ;  /* 0x20000067ff657230 */ /* 0x000fe40000004100 */
[C---:B------:R-:W-:Y:S01]  /*6810*/  FFMA R19, R81.reuse, R98, R19 ;  /* 0x0000006251137223 */ /* 0x040fe20000000013 */
[C---:B------:R-:W-:Y:S01]  /*6820*/  FFMA R16, R81.reuse, R97, R16 ;  /* 0x0000006151107223 */ /* 0x040fe20000000010 */
[----:B------:R-:W-:Y:S01]  /*6830*/  FFMA R17, R81, R100, R17 ;  /* 0x0000006451117223 */ /* 0x000fe20000000011 */
[C---:B------:R-:W-:Y:S01]  /*6840*/  FMUL R18, R78.reuse, R22 ;  /* 0x000000164e127220 */ /* 0x040fe20000400000 */
[----:B------:R-:W-:Y:S01]  /*6850*/  F2FP.F16.E5M2.UNPACK_B R135, R161 ;  /* 0x000000a1ff87723e */ /* 0x000fe200020004ff */
        /* <DEDUP_REMOVED lines=10> */
[----:B------:R1:W-:Y:S01]  /*6900*/  STS.128 [R172+UR49+0x4200], R184 ;  /* 0x004200b8ac007988 */ /* 0x0003e20008000c31 */
[----:B------:R-:W-:Y:S01]  /*6910*/  HADD2.F32 R136, -RZ, R135.H1_H1 ;  /* 0x30000087ff887230 */ /* 0x000fe20000004100 */
[----:B------:R-:W-:Y:S01]  /*6920*/  F2FP.SATFINITE.E5M2.F32.PACK_AB_MERGE_C R200, R23, R18, RZ ;  /* 0x0000001217c8723e */ /* 0x000fe200048060ff */
[C---:B------:R-:W-:Y:S01]  /*6930*/  FMUL R22, R78.reuse, R26 ;  /* 0x0000001a4e167220 */ /* 0x040fe20000400000 */
[C---:B------:R-:W-:Y:S01]  /*6940*/  FMUL R27, R78.reuse, R27 ;  /* 0x0000001b4e1b7220 */ /* 0x040fe20000400000 */
[--C-:B------:R-:W-:Y:S01]  /*6950*/  HADD2.F32 R107, -RZ, R109.reuse.H0_H0 ;  /* 0x2000006dff6b7230 */ /* 0x100fe20000004100 */
[----:B------:R-:W-:Y:S01]  /*6960*/  F2FP.SATFINITE.E5M2.F32.PACK_AB_MERGE_C R200, R17, R16, R200 ;  /* 0x0000001011c8723e */ /* 0x000fe200048060c8 */
[C---:B------:R-:W-:Y:S01]  /*6970*/  FFMA R22, R81.reuse, R103, R22 ;  /* 0x0000006751167223 */ /* 0x040fe20000000016 */
[C---:B------:R-:W-:Y:S01]  /*6980*/  FFMA R27, R81.reuse, R106, R27 ;  /* 0x0000006a511b7223 */ /* 0x040fe2000000001b */
[C---:B------:R-:W-:Y:S01]  /*6990*/  FFMA R24, R81.reuse, R105, R24 ;  /* 0x0000006951187223 */ /* 0x040fe20000000018 */
[----:B------:R-:W-:Y:S01]  /*69a0*/  F2FP.F16.E5M2.UNPACK_B R137, R161.H1 ;  /* 0x000000a1ff89723e */ /* 0x000fe200030004ff */
[----:B------:R-:W-:Y:S02]  /*69b0*/  HADD2.F32 R110, -RZ, R109.H1_H1 ;  /* 0x3000006dff6e7230 */ /* 0x000fe40000004100 */
[----:B------:R-:W-:Y:S01]  /*69c0*/  FFMA R25, R81, R108, R25 ;  /* 0x0000006c51197223 */ /* 0x000fe20000000019 */
[----:B------:R-:W-:Y:S01]  /*69d0*/  F2FP.SATFINITE.E5M2.F32.PACK_AB_MERGE_C R201, R27, R22, RZ ;  /* 0x000000161bc9723e */ /* 0x000fe200048060ff */
[----:B------:R-:W-:Y:S02]  /*69e0*/  HADD2.F32 R109, -RZ, R111.H0_H0 ;  /* 0x2000006fff6d7230 */ /* 0x000fe40000004100 */
[C---:B------:R-:W-:Y:S01]  /*69f0*/  FMUL R26, R78.reuse, R30 ;  /* 0x0000001e4e1a7220 */ /* 0x040fe20000400000 */
[C---:B------:R-:W-:Y:S01]  /*6a00*/  FMUL R31, R78.reuse, R31 ;  /* 0x0000001f4e1f7220 */ /* 0x040fe20000400000 */
[--C-:B------:R-:W-:Y:S01]  /*6a10*/  HADD2.F32 R111, -RZ, R113.reuse.H0_H0 ;  /* 0x20000071ff6f7230 */ /* 0x100fe20000004100 */
[----:B------:R-:W-:Y:S01]  /*6a20*/  F2FP.SATFINITE.E5M2.F32.PACK_AB_MERGE_C R201, R21, R20, R201 ;  /* 0x0000001415c9723e */ /* 0x000fe200048060c9 */
[C---:B------:R-:W-:Y:S01]  /*6a30*/  FFMA R26, R81.reuse, R107, R26 ;  /* 0x0000006b511a7223 */ /* 0x040fe2000000001a */
[C---:B------:R-:W-:Y:S01]  /*6a40*/  FFMA R31, R81.reuse, R110, R31 ;  /* 0x0000006e511f7223 */ /* 0x040fe2000000001f */
[C---:B------:R-:W-:Y:S01]  /*6a50*/  FFMA R28, R81.reuse, R109, R28 ;  /* 0x0000006d511c7223 */ /* 0x040fe2000000001c */
[----:B------:R-:W-:Y:S01]  /*6a60*/  F2FP.F16.E5M2.UNPACK_B R139, R162 ;  /* 0x000000a2ff8b723e */ /* 0x000fe200020004ff */
[----:B------:R-:W-:Y:S02]  /*6a70*/  HADD2.F32 R114, -RZ, R113.H1_H1 ;  /* 0x30000071ff727230 */ /* 0x000fe40000004100 */
[----:B------:R-:W-:Y:S01]  /*6a80*/  FFMA R29, R81, R112, R29 ;  /* 0x00000070511d7223 */ /* 0x000fe2000000001d */
[----:B------:R-:W-:Y:S01]  /*6a90*/  F2FP.SATFINITE.E5M2.F32.PACK_AB_MERGE_C R202, R31, R26, RZ ;  /* 0x0000001a1fca723e */ /* 0x000fe200048060ff */
[----:B------:R-:W-:Y:S02]  /*6aa0*/  HADD2.F32 R113, -RZ, R115.H0_H0 ;  /* 0x20000073ff717230 */ /* 0x000fe40000004100 */
[C---:B------:R-:W-:Y:S01]  /*6ab0*/  FMUL R30, R78.reuse, R34 ;  /* 0x000000224e1e7220 */ /* 0x040fe20000400000 */
[----:B------:R-:W-:Y:S01]  /*6ac0*/  HADD2.F32 R140, -RZ, R139.H1_H1 ;  /* 0x3000008bff8c7230 */ /* 0x000fe20000004100 */
[----:B------:R-:W-:Y:S01]  /*6ad0*/  F2FP.SATFINITE.E5M2.F32.PACK_AB_MERGE_C R202, R25, R24, R202 ;  /* 0x0000001819ca723e */ /* 0x000fe200048060ca */
[C---:B------:R-:W-:Y:S01]  /*6ae0*/  FMUL R35, R78.reuse, R35 ;  /* 0x000000234e237220 */ /* 0x040fe20000400000 */
[--C-:B------:R-:W-:Y:S02]  /*6af0*/  HADD2.F32 R115, -RZ, R117.reuse.H0_H0 ;  /* 0x20000075ff737230 */ /* 0x100fe40000004100 */
[C---:B------:R-:W-:Y:S01]  /*6b00*/  FFMA R30, R81.reuse, R111, R30 ;  /* 0x0000006f511e7223 */ /* 0x040fe2000000001e */
[----:B------:R-:W-:Y:S02]  /*6b10*/  HADD2.F32 R118, -RZ, R117.H1_H1 ;  /* 0x30000075ff767230 */ /* 0x000fe40000004100 */
[C---:B------:R-:W-:Y:S01]  /*6b20*/  FFMA R35, R81.reuse, R114, R35 ;  /* 0x0000007251237223 */ /* 0x040fe20000000023 */
[C---:B------:R-:W-:Y:S01]  /*6b30*/  FFMA R32, R81.reuse, R113, R32 ;  /* 0x0000007151207223 */ /* 0x040fe20000000020 */
[----:B------:R-:W-:Y:S01]  /*6b40*/  F2FP.F16.E5M2.UNPACK_B R141, R162.H1 ;  /* 0x000000a2ff8d723e */ /* 0x000fe200030004ff */
[----:B------:R-:W-:Y:S01]  /*6b50*/  FFMA R33, R81, R116, R33 ;  /* 0x0000007451217223 */ /* 0x000fe20000000021 */
[----:B------:R-:W-:Y:S01]  /*6b60*/  HADD2.F32 R117, -RZ, R119.H0_H0 ;  /* 0x20000077ff757230 */ /* 0x000fe20000004100 */
        /* <DEDUP_REMOVED lines=9> */
[----:B------:R1:W-:Y:S01]  /*6c00*/  STS.128 [R197+0x4010], R200 ;  /* 0x004010c8c5007388 */ /* 0x0003e20000000c00 */
[----:B------:R-:W-:Y:S01]  /*6c10*/  FFMA R37, R81, R120, R37 ;  /* 0x0000007851257223 */ /* 0x000fe20000000025 */
[----:B------:R-:W-:Y:S01]  /*6c20*/  F2FP.SATFINITE.E5M2.F32.PACK_AB_MERGE_C R204, R39, R34, RZ ;  /* 0x0000002227cc723e */ /* 0x000fe200048060ff */
[----:B------:R-:W-:Y:S02]  /*6c30*/  HADD2.F32 R122, -RZ, R121.H1_H1 ;  /* 0x30000079ff7a7230 */ /* 0x000fe40000004100 */
[C---:B------:R-:W-:Y:S01]  /*6c40*/  FMUL R38, R78.reuse, R42 ;  /* 0x0000002a4e267220 */ /* 0x040fe20000400000 */
[----:B------:R-:W-:Y:S01]  /*6c50*/  HADD2.F32 R121, -RZ, R123.H0_H0 ;  /* 0x2000007bff797230 */ /* 0x000fe20000004100 */
[----:B------:R-:W-:Y:S01]  /*6c60*/  F2FP.SATFINITE.E5M2.F32.PACK_AB_MERGE_C R204, R33, R32, R204 ;  /* 0x0000002021cc723e */ /* 0x000fe200048060cc */
[----:B------:R-:W-:Y:S02]  /*6c70*/  HADD2.F32 R144, -RZ, R143.H1_H1 ;  /* 0x3000008fff907230 */ /* 0x000fe40000004100 */
[C---:B------:R-:W-:Y:S01]  /*6c80*/  FFMA R38, R81.reuse, R119, R38 ;  /* 0x0000007751267223 */ /* 0x040fe20000000026 */
[C---:B------:R-:W-:Y:S01]  /*6c90*/  FMUL R43, R78.reuse, R43 ;  /* 0x0000002b4e2b7220 */ /* 0x040fe20000400000 */
[--C-:B------:R-:W-:Y:S02]  /*6ca0*/  HADD2.F32 R123, -RZ, R125.reuse.H0_H0 ;  /* 0x2000007dff7b7230 */ /* 0x100fe40000004100 */
[C---:B------:R-:W-:Y:S01]  /*6cb0*/  FMUL R42, R78.reuse, R46 ;  /* 0x0000002e4e2a7220 */ /* 0x040fe20000400000 */
[----:B------:R-:W-:Y:S02]  /*6cc0*/  HADD2.F32 R126, -RZ, R125.H1_H1 ;  /* 0x3000007dff7e7230 */ /* 0x000fe40000004100 */
[C---:B------:R-:W-:Y:S01]  /*6cd0*/  FFMA R43, R81.reuse, R122, R43 ;  /* 0x0000007a512b7223 */ /* 0x040fe2000000002b */
[----:B------:R-:W-:Y:S01]  /*6ce0*/  F2FP.F16.E5M2.UNPACK_B R145, R163.H1 ;  /* 0x000000a3ff91723e */ /* 0x000fe200030004ff */
[C---:B------:R-:W-:Y:S01]  /*6cf0*/  FFMA R40, R81.reuse, R121, R40 ;  /* 0x0000007951287223 */ /* 0x040fe20000000028 */
[----:B------:R-:W-:Y:S01]  /*6d00*/  FFMA R41, R81, R124, R41 ;  /* 0x0000007c51297223 */ /* 0x000fe20000000029 */
[----:B------:R-:W-:Y:S01]  /*6d10*/  ISETP.NE.AND P0, PT, R193, RZ, PT ;  /* 0x000000ffc100720c */ /* 0x000fe20003f05270 */
[----:B------:R-:W-:Y:S01]  /*6d20*/  HADD2.F32 R125, -RZ, R127.H0_H0 ;  /* 0x2000007fff7d7230 */ /* 0x000fe20000004100 */
[----:B------:R-:W-:Y:S01]  /*6d30*/  F2FP.SATFINITE.E5M2.F32.PACK_AB_MERGE_C R205, R43, R38, RZ ;  /* 0x000000262bcd723e */ /* 0x000fe200048060ff */
[----:B------:R-:W-:Y:S01]  /*6d40*/  FFMA R42, R81, R123, R42 ;  /* 0x0000007b512a7223 */ /* 0x000fe2000000002a */
[C---:B------:R-:W-:Y:S01]  /*6d50*/  FMUL R47, R78.reuse, R47 ;  /* 0x0000002f4e2f7220 */ /* 0x040fe20000400000 */
[--C-:B------:R-:W-:Y:S01]  /*6d60*/  HADD2.F32 R127, -RZ, R129.reuse.H0_H0 ;  /* 0x20000081ff7f7230 */ /* 0x100fe20000004100 */
[----:B------:R-:W-:Y:S01]  /*6d70*/  F2FP.SATFINITE.E5M2.F32.PACK_AB_MERGE_C R205, R37, R36, R205 ;  /* 0x0000002425cd723e */ /* 0x000fe200048060cd */
[----:B------:R-:W-:Y:S02]  /*6d80*/  HADD2.F32 R130, -RZ, R129.H1_H1 ;  /* 0x30000081ff827230 */ /* 0x000fe40000004100 */
[C---:B------:R-:W-:Y:S01]  /*6d90*/  FFMA R47, R81.reuse, R126, R47 ;  /* 0x0000007e512f7223 */ /* 0x040fe2000000002f */
[C---:B------:R-:W-:Y:S01]  /*6da0*/  FFMA R44, R81.reuse, R125, R44 ;  /* 0x0000007d512c7223 */ /* 0x040fe2000000002c */
[C---:B------:R-:W-:Y:S01]  /*6db0*/  FFMA R45, R81.reuse, R128, R45 ;  /* 0x00000080512d7223 */ /* 0x040fe2000000002d */
[----:B------:R-:W-:Y:S02]  /*6dc0*/  HADD2.F32 R129, -RZ, R131.H0_H0 ;  /* 0x20000083ff817230 */ /* 0x000fe40000004100 */
[C---:B------:R-:W-:Y:S01]  /*6dd0*/  FMUL R46, R78.reuse, R50 ;  /* 0x000000324e2e7220 */ /* 0x040fe20000400000 */
[C---:B------:R-:W-:Y:S01]  /*6de0*/  FMUL R51, R78.reuse, R51 ;  /* 0x000000334e337220 */ /* 0x040fe20000400000 */
[--C-:B------:R-:W-:Y:S02]  /*6df0*/  HADD2.F32 R131, -RZ, R133.reuse.H0_H0 ;  /* 0x20000085ff837230 */ /* 0x100fe40000004100 */
[C---:B------:R-:W-:Y:S01]  /*6e00*/  FMUL R50, R78.reuse, R54 ;  /* 0x000000364e327220 */ /* 0x040fe20000400000 */
[C---:B------:R-:W-:Y:S01]  /*6e10*/  FFMA R46, R81.reuse, R127, R46 ;  /* 0x0000007f512e7223 */ /* 0x040fe2000000002e */
[----:B------:R-:W-:Y:S02]  /*6e20*/  HADD2.F32 R134, -RZ, R133.H1_H1 ;  /* 0x30000085ff867230 */ /* 0x000fe40000004100 */
[C---:B------:R-:W-:Y:S01]  /*6e30*/  FFMA R51, R81.reuse, R130, R51 ;  /* 0x0000008251337223 */ /* 0x040fe20000000033 */
[----:B------:R-:W-:Y:S02]  /*6e40*/  HADD2.F32 R133, -RZ, R135.H0_H0 ;  /* 0x20000087ff857230 */ /* 0x000fe40000004100 */
[C---:B------:R-:W-:Y:S01]  /*6e50*/  FMUL R55, R78.reuse, R55 ;  /* 0x000000374e377220 */ /* 0x040fe20000400000 */
[C---:B------:R-:W-:Y:S01]  /*6e60*/  FFMA R48, R81.reuse, R129, R48 ;  /* 0x0000008151307223 */ /* 0x040fe20000000030 */
[C---:B------:R-:W-:Y:S01]  /*6e70*/  FFMA R49, R81.reuse, R132, R49 ;  /* 0x0000008451317223 */ /* 0x040fe20000000031 */
[--C-:B------:R-:W-:Y:S02]  /*6e80*/  HADD2.F32 R135, -RZ, R137.reuse.H0_H0 ;  /* 0x20000089ff877230 */ /* 0x100fe40000004100 */
[C---:B------:R-:W-:Y:S01]  /*6e90*/  FFMA R50, R81.reuse, R131, R50 ;  /* 0x0000008351327223 */ /* 0x040fe20000000032 */
[----:B------:R-:W-:Y:S02]  /*6ea0*/  HADD2.F32 R138, -RZ, R137.H1_H1 ;  /* 0x30000089ff8a7230 */ /* 0x000fe40000004100 */
[C---:B------:R-:W-:Y:S01]  /*6eb0*/  FMUL R54, R78.reuse, R58 ;  /* 0x0000003a4e367220 */ /* 0x040fe20000400000 */
[----:B------:R-:W-:Y:S02]  /*6ec0*/  HADD2.F32 R137, -RZ, R139.H0_H0 ;  /* 0x2000008bff897230 */ /* 0x000fe40000004100 */
[C---:B------:R-:W-:Y:S01]  /*6ed0*/  FFMA R55, R81.reuse, R134, R55 ;  /* 0x0000008651377223 */ /* 0x040fe20000000037 */
        /* <DEDUP_REMOVED lines=16> */
[----:B------:R-:W-:Y:S01]  /*6fe0*/  FFMA R63, R81, R142, R63 ;  /* 0x0000008e513f7223 */ /* 0x000fe2000000003f */
[----:B------:R-:W-:Y:S01]  /*6ff0*/  FMUL R67, R78, R67 ;  /* 0x000000434e437220 */ /* 0x000fe20000400000 */
[----:B------:R-:W-:Y:S01]  /*7000*/  F2FP.SATFINITE.E5M2.F32.PACK_AB_MERGE_C R206, R47, R42, RZ ;  /* 0x0000002a2fce723e */ /* 0x000fe200048060ff */
[----:B------:R-:W-:Y:S01]  /*7010*/  FFMA R60, R81, R141, R60 ;  /* 0x0000008d513c7223 */ /* 0x000fe2000000003c */
[----:B------:R-:W-:Y:S01]  /*7020*/  F2FP.SATFINITE.E5M2.F32.PACK_AB_MERGE_C R207, R51, R46, RZ ;  /* 0x0000002e33cf723e */ /* 0x000fe200048060ff */
[C---:B------:R-:W-:Y:S01]  /*7030*/  FFMA R61, R81.reuse, R144, R61 ;  /* 0x00000090513d7223 */ /* 0x040fe2000000003d */
[C---:B------:R-:W-:Y:S01]  /*7040*/  FFMA R62, R81.reuse, R143, R62 ;  /* 0x0000008f513e7223 */ /* 0x040fe2000000003e */
[----:B------:R-:W-:Y:S01]  /*7050*/  FFMA R67, R81, R146, R67 ;  /* 0x0000009251437223 */ /* 0x000fe20000000043 */
[----:B------:R-:W-:Y:S02]  /*7060*/  F2FP.SATFINITE.E5M2.F32.PACK_AB_MERGE_C R206, R41, R40, R206 ;  /* 0x0000002829ce723e */ /* 0x000fe400048060ce */
[----:B------:R-:W-:Y:S02]  /*7070*/  F2FP.SATFINITE.E5M2.F32.PACK_AB_MERGE_C R207, R45, R44, R207 ;  /* 0x0000002c2dcf723e */ /* 0x000fe400048060cf */
[----:B------:R-:W-:Y:S02]  /*7080*/  F2FP.SATFINITE.E5M2.F32.PACK_AB_MERGE_C R212, R55, R50, RZ ;  /* 0x0000003237d4723e */ /* 0x000fe400048060ff */
[----:B------:R-:W-:Y:S01]  /*7090*/  F2FP.SATFINITE.E5M2.F32.PACK_AB_MERGE_C R213, R59, R54, RZ ;  /* 0x000000363bd5723e */ /* 0x000fe200048060ff */
[----:B------:R1:W-:Y:S01]  /*70a0*/  STS.128 [R199+0x4020], R204 ;  /* 0x004020ccc7007388 */ /* 0x0003e20000000c00 */
[----:B------:R-:W-:Y:S02]  /*70b0*/  F2FP.SATFINITE.E5M2.F32.PACK_AB_MERGE_C R214, R63, R58, RZ ;  /* 0x0000003a3fd6723e */ /* 0x000fe400048060ff */
[----:B------:R-:W-:Y:S02]  /*70c0*/  F2FP.SATFINITE.E5M2.F32.PACK_AB_MERGE_C R215, R67, R62, RZ ;  /* 0x0000003e43d7723e */ /* 0x000fe400048060ff */
[----:B------:R-:W-:Y:S02]  /*70d0*/  F2FP.SATFINITE.E5M2.F32.PACK_AB_MERGE_C R212, R49, R48, R212 ;  /* 0x0000003031d4723e */ /* 0x000fe400048060d4 */
[----:B------:R-:W-:Y:S02]  /*70e0*/  F2FP.SATFINITE.E5M2.F32.PACK_AB_MERGE_C R213, R53, R52, R213 ;  /* 0x0000003435d5723e */ /* 0x000fe400048060d5 */
[----:B------:R-:W-:Y:S02]  /*70f0*/  F2FP.SATFINITE.E5M2.F32.PACK_AB_MERGE_C R214, R57, R56, R214 ;  /* 0x0000003839d6723e */ /* 0x000fe400048060d6 */
[----:B------:R-:W-:Y:S02]  /*7100*/  F2FP.SATFINITE.E5M2.F32.PACK_AB_MERGE_C R215, R61, R60, R215 ;  /* 0x0000003c3dd7723e */ /* 0x000fe400048060d7 */
[----:B------:R-:W-:Y:S02]  /*7110*/  LEA R216, R181, UR49, 0x3 ;  /* 0x00000031b5d87c11 */ /* 0x000fe4000f8e18ff */
[----:B------:R-:W-:Y:S01]  /*7120*/  @P6 SHF.L.U32 R219, R180, 0x1f, RZ ;  /* 0x0000001fb4db6819 */ /* 0x000fe200000006ff */
[----:B------:R1:W-:Y:S01]  /*7130*/  STS.128 [R198+0x4010], R212 ;  /* 0x004010d4c6007388 */ /* 0x0003e20000000c00 */
[----:B------:R-:W-:Y:S01]  /*7140*/  @!PT LDS RZ, [RZ] ;  /* 0x00000000fffff984 */ /* 0x000fe20000000800 */
[----:B------:R-:W-:Y:S01]  /*7150*/  @!PT LDS RZ, [RZ] ;  /* 0x00000000fffff984 */ /* 0x000fe20000000800 */
[----:B------:R-:W-:Y:S01]  /*7160*/  @!PT LDS RZ, [RZ] ;  /* 0x00000000fffff984 */ /* 0x000fe20000000800 */
[----:B------:R-:W-:Y:S01]  /*7170*/  @!PT LDS RZ, [RZ] ;  /* 0x00000000fffff984 */ /* 0x000fe20000000800 */
[----:B------:R2:W-:Y:S07]  /*7180*/  MEMBAR.ALL.CTA ;  /* 0x0000000000007992 */ /* 0x0005ee0000008000 */
[----:B--2---:R-:W2:Y:S02]  /*7190*/  FENCE.VIEW.ASYNC.S ;  /* 0x00000000000073c6 */ /* 0x004ea40000000000 */
[----:B--2---:R-:W-:Y:S06]  /*71a0*/  BAR.SYNC.DEFER_BLOCKING 0x1, 0x80 ;  /* 0x0042000000007b1d */ /* 0x004fec0000010000 */
[----:B------:R-:W-:Y:S05]  /*71b0*/  @P0 BRA `(.L_x_113) ;  /* 0x0000000000280947 */ /* 0x000fea0003800000 */
[----:B------:R-:W-:Y:S02]  /*71c0*/  UIADD3 UR4, UPT, UPT, UR49, 0x4200, URZ ;  /* 0x0000420031047890 */ /* 0x000fe4000fffe0ff */
[----:B------:R-:W-:Y:S01]  /*71d0*/  UIADD3 UR6, UP0, UPT, UR52, 0x680, URZ ;  /* 0x0000068034067890 */ /* 0x000fe2000ff1e0ff */
[----:B------:R-:W-:Y:S03]  /*71e0*/  UMOV UR43, UR36 ;  /* 0x00000024002b7c82 */ /* 0x000fe60008000000 */
[----:B------:R-:W-:Y:S01]  /*71f0*/  MOV R192, UR4 ;  /* 0x0000000400c07c02 */ /* 0x000fe20008000f00 */
[----:B------:R-:W-:Y:S03]  /*7200*/  UIADD3.X UR7, UPT, UPT, URZ, UR53, URZ, UP0, !UPT ;  /* 0x00000035ff077290 */ /* 0x000fe600087fe4ff */
[----:B------:R-:W-:Y:S11]  /*7210*/  R2UR UR40, R192 ;  /* 0x00000000c02872ca */ /* 0x000ff600000e0000 */
[----:B------:R-:W-:Y:S02]  /*7220*/  @!UPT UIADD3 URZ, UPT, UPT, URZ, URZ, URZ ;  /* 0x000000fffffff290 */ /* 0x000fe4000fffe0ff */
[----:B------:R2:W-:Y:S01]  /*7230*/  UTMASTG.3D [UR40], [UR6] ;  /* 0x00000028060073b5 */ /* 0x0005e20008010000 */
[----:B------:R0:W-:Y:S01]  /*7240*/  UTMACMDFLUSH ;  /* 0x00000000000079b7 */ /* 0x0001e20000000000 */
[----:B--2---:R-:W-:Y:S04]  /*7250*/  DEPBAR.LE SB0, 0x1 ;  /* 0x000080400000791a */ /* 0x004fe80000000000 */
.L_x_113:
[----:B------:R-:W-:Y:S05]  /*7260*/  BSYNC.RECONVERGENT B0 ;  /* 0x0000000000007941 */ /* 0x000fea0003800200 */
.L_x_112:
[----:B------:R-:W-:Y:S06]  /*7270*/  BAR.SYNC.DEFER_BLOCKING 0x1, 0x80 ;  /* 0x0042000000007b1d */ /* 0x000fec0000010000 */
[----:B------:R-:W2:Y:S01]  /*7280*/  @P6 SYNCS.PHASECHK.TRANS64.TRYWAIT P0, [R216+URZ+0x30], R219 ;  /* 0x000030dbd80065a7 */ /* 0x000ea200080011ff */
[----:B------:R-:W-:Y:S01]  /*7290*/  BSSY B1, `(.L_x_114) ;  /* 0x0000023000017945 */ /* 0x000fe20003800000 */
[----:B--2---:R-:W-:Y:S03]  /*72a0*/  @P6 SEL R208, RZ, 0x1, !P0 ;  /* 0x00000001ffd06807 */ /* 0x004fe60004000000 */
[----:B------:R-:W-:Y:S05]  /*72b0*/  @!P6 BRA `(.L_x_115) ;  /* 0x000000000080e947 */ /* 0x000fea0003800000 */
[----:B------:R-:W-:Y:S01]  /*72c0*/  ISETP.NE.AND P1, PT, R209, RZ, PT ;  /* 0x000000ffd100720c */ /* 0x000fe20003f25270 */
[----:B------:R-:W-:Y:S01]  /*72d0*/  BSSY B0, `(.L_x_116) ;  /* 0x000000a000007945 */ /* 0x000fe20003800000 */
[----:B------:R-:W-:Y:S11]  /*72e0*/  ISETP.NE.AND P0, PT, R208, RZ, PT ;  /* 0x000000ffd000720c */ /* 0x000ff60003f05270 */
[----:B------:R-:W-:Y:S04]  /*72f0*/  @P1 IMAD R0, R181, 0x2000, R190 ;  /* 0x00002000b5001824 */ /* 0x000fe800078e02be */
[C---:B------:R-:W-:Y:S01]  /*7300*/  @P1 IMAD.IADD R211, R0.reuse, 0x1, R211 ;  /* 0x0000000100d31824 */ /* 0x040fe200078e02d3 */
[----:B------:R-:W-:Y:S03]  /*7310*/  @P1 IADD3 R217, PT, PT, R0, R217, RZ ;  /* 0x000000d900d91210 */ /* 0x000fe60007ffe0ff */
[----:B------:R-:W-:Y:S01]  /*7320*/  @P1 IMAD.IADD R210, R210, 0x1, R211 ;  /* 0x00000001d2d21824 */ /* 0x000fe200078e02d3 */
[----:B------:R-:W-:Y:S06]  /*7330*/  @P0 BRA `(.L_x_117) ;  /* 0x00000000000c0947 */ /* 0x000fec0003800000 */
[----:B------:R-:W-:Y:S04]  /*7340*/  SHF.L.U32 R3, R180, 0x1f, RZ ;  /* 0x0000001fb4037819 */ /* 0x000fe800000006ff */
[----:B------:R-:W2:Y:S02]  /*7350*/  SYNCS.PHASECHK.TRANS64.TRYWAIT P0, [R216+URZ+0x30], R3 ;  /* 0x00003003d80075a7 */ /* 0x000ea400080011ff */
[----:B--2---:R-:W-:Y:S05]  /*7360*/  @!P0 BRA `(.L_x_118) ;  /* 0x0000001c00ec8947 */ /* 0x004fea0003800000 */
.L_x_117:
[----:B------:R-:W-:Y:S05]  /*7370*/  BSYNC B0 ;  /* 0x0000000000007941 */ /* 0x000fea0003800000 */
.L_x_116:
[----:B------:R-:W-:Y:S01]  /*7380*/  ISETP.NE.AND P0, PT, R209, RZ, PT ;  /* 0x000000ffd100720c */ /* 0x000fe20003f05270 */
[----:B--2---:R-:W-:Y:S02]  /*7390*/  VIADD R3, R216, 0x40 ;  /* 0x00000040d8037836 */ /* 0x004fe40000000000 */
[----:B------:R-:W-:Y:S02]  /*73a0*/  IMAD.U32 R2, RZ, RZ, UR37 ;  /* 0x00000025ff027e24 */ /* 0x000fe4000f8e00ff */
[----:B------:R-:W-:Y:S03]  /*73b0*/  VIADD R181, R181, 0x1 ;  /* 0x00000001b5b57836 */ /* 0x000fe60000000000 */
[----:B------:R-:W-:Y:S05]  /*73c0*/  PRMT R2, R2, 0x654, R3 ;  /* 0x0000065402027816 */ /* 0x000fea0000000003 */
[----:B------:R2:W3:Y:S04]  /*73d0*/  @P0 LDS.128 R148, [R0] ;  /* 0x0000000000940984 */ /* 0x0004e80000000c00 */
[----:B------:R2:W4:Y:S04]  /*73e0*/  @P0 LDS.128 R152, [R211+0x10] ;  /* 0x00001000d3980984 */ /* 0x0005280000000c00 */
        /* <DEDUP_REMOVED lines=13> */
.L_x_115:
[----:B------:R-:W-:Y:S05]  /*74c0*/  BSYNC B1 ;  /* 0x0000000000017941 */ /* 0x000fea0003800000 */
.L_x_114:
[----:B--2---:R-:W-:Y:S05]  /*74d0*/  VIADD R0, R80, 0x40 ;  /* 0x0000004050007836 */ /* 0x004fea0000000000 */
[----:B------:R-:W-:Y:S04]  /*74e0*/  SHF.R.U32.HI R0, RZ, 0x15, R0 ;  /* 0x00000015ff007819 */ /* 0x000fe80000011600 */
[----:B------:R-:W-:Y:S11]  /*74f0*/  LOP3.LUT P0, RZ, R0, 0x3, R173, 0x48, !PT ;  /* 0x0000000300ff7812 */ /* 0x000ff600078048ad */
[----:B------:R-:W-:Y:S02]  /*7500*/  @!UPT UIADD3 URZ, UPT, UPT, URZ, URZ, URZ ;  /* 0x000000fffffff290 */ /* 0x000fe4000fffe0ff */
[----:B------:R-:W-:Y:S05]  /*7510*/  @!P0 BRA `(.L_x_119) ;  /* 0x0000000000408947 */ /* 0x000fea0003800000 */
[----:B------:R-:W2:Y:S01]  /*7520*/  LDCU.64 UR8, c[0x4][0x70] ;  /* 0x01000e00ff0877ac */ /* 0x000ea20008000a00 */
[----:B------:R-:W-:Y:S01]  /*7530*/  MOV R3, 0x0 ;  /* 0x0000000000037802 */ /* 0x000fe20000000f00 */
[----:B------:R-:W-:Y:S02]  /*7540*/  HFMA2 R12, -RZ, RZ, 0, 5.9604644775390625e-08 ;  /* 0x00000001ff0c7431 */ /* 0x000fe400000001ff */
[----:B------:R-:W-:Y:S02]  /*7550*/  IMAD.MOV.U32 R8, RZ, RZ, 0x192 ;  /* 0x00000192ff087424 */ /* 0x000fe400078e00ff */
[----:B------:R-:W-:Y:S01]  /*7560*/  IMAD.MOV.U32 R13, RZ, RZ, RZ ;  /* 0x000000ffff0d7224 */ /* 0x000fe200078e00ff */
[----:B------:R-:W5:Y:S01]  /*7570*/  LDCU.64 UR6, c[0x4][0x78] ;  /* 0x01000f00ff0677ac */ /* 0x000f620008000a00 */
[----:B------:R-:W1:Y:S01]  /*7580*/  LDC.64 R2, c[0x4][R3] ;  /* 0x0100000003027b82 */ /* 0x000e620000000a00 */
[----:B------:R-:W3:Y:S01]  /*7590*/  LDCU.64 UR4, c[0x4][0x10] ;  /* 0x01000200ff0477ac */ /* 0x000ee20008000a00 */
[----:B--2---:R-:W-:Y:S01]  /*75a0*/  MOV R5, UR9 ;  /* 0x0000000900057c02 */ /* 0x004fe20008000f00 */
[----:B------:R-:W-:Y:S01]  /*75b0*/  IMAD.U32 R4, RZ, RZ, UR8 ;  /* 0x00000008ff047e24 */ /* 0x000fe2000f8e00ff */
[----:B-----5:R-:W-:Y:S01]  /*75c0*/  MOV R7, UR7 ;  /* 0x0000000700077c02 */ /* 0x020fe20008000f00 */
[----:B------:R-:W-:Y:S01]  /*75d0*/  IMAD.U32 R6, RZ, RZ, UR6 ;  /* 0x00000006ff067e24 */ /* 0x000fe2000f8e00ff */
[----:B---3--:R-:W-:Y:S01]  /*75e0*/  MOV R11, UR5 ;  /* 0x00000005000b7c02 */ /* 0x008fe20008000f00 */
[----:B------:R-:W-:Y:S02]  /*75f0*/  IMAD.U32 R10, RZ, RZ, UR4 ;  /* 0x00000004ff0a7e24 */ /* 0x000fe4000f8e00ff */
[----:B------:R-:W-:Y:S07]  /*7600*/  LEPC R20, `(.L_x_119) ;  /* 0x000000001014794e */ /* 0x000fee0000000000 */
[----:B-1--4-:R-:W-:Y:S05]  /*7610*/  CALL.ABS.NOINC R2 ;  /* 0x0000000002007343 */ /* 0x012fea0003c00000 */
.L_x_119:
[----:B------:R-:W-:Y:S01]  /*7620*/  ISETP.NE.AND P0, PT, R193, RZ, PT ;  /* 0x000000ffc100720c */ /* 0x000fe20003f05270 */
[----:B------:R-:W-:Y:S05]  /*7630*/  WARPSYNC.ALL ;  /* 0x0000000000007948 */ /* 0x000fea0003800000 */
[----:B------:R-:W-:Y:S01]  /*7640*/  R2UR UR4, R80 ;  /* 0x00000000500472ca */ /* 0x000fe200000e0000 */
[----:B------:R-:W-:Y:S01]  /*7650*/  BSSY.RECONVERGENT B0, `(.L_x_120) ;  /* 0x000011c000007945 */ /* 0x000fe20003800200 */
[----:B---3--:R-:W-:Y:S02]  /*7660*/  F2FP.F16.E5M2.UNPACK_B R11, R149 ;  /* 0x00000095ff0b723e */ /* 0x008fe400020004ff */
[----:B------:R-:W-:Y:S02]  /*7670*/  F2FP.F16.E5M2.UNPACK_B R10, R150 ;  /* 0x00000096ff0a723e */ /* 0x000fe400020004ff */
[----:B------:R-:W-:Y:S01]  /*7680*/  F2FP.F16.E5M2.UNPACK_B R9, R151 ;  /* 0x00000097ff09723e */ /* 0x000fe200020004ff */
[--C-:B------:R-:W-:Y:S01]  /*7690*/  HADD2.F32 R83, -RZ, R11.reuse.H0_H0 ;  /* 0x2000000bff537230 */ /* 0x100fe20000004100 */
[----:B----4-:R-:W-:Y:S01]  /*76a0*/  F2FP.F16.E5M2.UNPACK_B R8, R152 ;  /* 0x00000098ff08723e */ /* 0x010fe200020004ff */
[----:B------:R-:W-:Y:S01]  /*76b0*/  HADD2.F32 R84, -RZ, R11.H1_H1 ;  /* 0x3000000bff547230 */ /* 0x000fe20000004100 */
[----:B------:R-:W-:Y:S01]  /*76c0*/  F2FP.F16.E5M2.UNPACK_B R7, R153 ;  /* 0x00000099ff07723e */ /* 0x000fe200020004ff */
[--C-:B------:R-:W-:Y:S01]  /*76d0*/  HADD2.F32 R87, -RZ, R10.reuse.H0_H0 ;  /* 0x2000000aff577230 */ /* 0x100fe20000004100 */
[----:B------:R-:W-:Y:S01]  /*76e0*/  F2FP.F16.E5M2.UNPACK_B R6, R154 ;  /* 0x0000009aff06723e */ /* 0x000fe200020004ff */
[----:B------:R-:W-:Y:S01]  /*76f0*/  HADD2.F32 R88, -RZ, R10.H1_H1 ;  /* 0x3000000aff587230 */ /* 0x000fe20000004100 */
[----:B------:R-:W-:Y:S01]  /*7700*/  F2FP.F16.E5M2.UNPACK_B R5, R155 ;  /* 0x0000009bff05723e */ /* 0x000fe200020004ff */
[--C-:B------:R-:W-:Y:S01]  /*7710*/  HADD2.F32 R91, -RZ, R9.reuse.H0_H0 ;  /* 0x20000009ff5b7230 */ /* 0x100fe20000004100 */
[----:B-1----:R-:W-:Y:S01]  /*7720*/  F2FP.F16.E5M2.UNPACK_B R4, R156 ;  /* 0x0000009cff04723e */ /* 0x002fe200020004ff */
[----:B------:R-:W-:Y:S01]  /*7730*/  HADD2.F32 R93, -RZ, R9.H1_H1 ;  /* 0x30000009ff5d7230 */ /* 0x000fe20000004100 */
[-C--:B------:R-:W-:Y:S01]  /*7740*/  F2FP.F16.E5M2.UNPACK_B R2, R148.reuse ;  /* 0x00000094ff02723e */ /* 0x080fe200020004ff */
[--C-:B------:R-:W-:Y:S01]  /*7750*/  HADD2.F32 R94, -RZ, R8.reuse.H0_H0 ;  /* 0x20000008ff5e7230 */ /* 0x100fe20000004100 */
[----:B------:R-:W-:Y:S01]  /*7760*/  F2FP.F16.E5M2.UNPACK_B R148, R148.H1 ;  /* 0x00000094ff94723e */ /* 0x000fe200030004ff */
[----:B------:R-:W-:Y:S01]  /*7770*/  HADD2.F32 R97, -RZ, R8.H1_H1 ;  /* 0x30000008ff617230 */ /* 0x000fe20000004100 */
[----:B------:R-:W-:Y:S01]  /*7780*/  F2FP.F16.E5M2.UNPACK_B R149, R149.H1 ;  /* 0x00000095ff95723e */ /* 0x000fe200030004ff */
[--C-:B------:R-:W-:Y:S01]  /*7790*/  HADD2.F32 R98, -RZ, R7.reuse.H0_H0 ;  /* 0x20000007ff627230 */ /* 0x100fe20000004100 */
[----:B------:R-:W-:Y:S01]  /*77a0*/  F2FP.F16.E5M2.UNPACK_B R150, R150.H1 ;  /* 0x00000096ff96723e */ /* 0x000fe200030004ff */
[----:B------:R-:W-:Y:S01]  /*77b0*/  HADD2.F32 R101, -RZ, R7.H1_H1 ;  /* 0x30000007ff657230 */ /* 0x000fe20000004100 */
[----:B------:R-:W-:Y:S01]  /*77c0*/  F2FP.F16.E5M2.UNPACK_B R151, R151.H1 ;  /* 0x00000097ff97723e */ /* 0x000fe200030004ff */
[--C-:B------:R-:W-:Y:S01]  /*77d0*/  HADD2.F32 R102, -RZ, R6.reuse.H0_H0 ;  /* 0x20000006ff667230 */ /* 0x100fe20000004100 */
[----:B------:R-:W-:Y:S01]  /*77e0*/  IADD3 R195, PT, PT, R195, 0xa0, RZ ;  /* 0x000000a0c3c37810 */ /* 0x000fe20007ffe0ff */
[----:B------:R-:W-:Y:S01]  /*77f0*/  HADD2.F32 R105, -RZ, R6.H1_H1 ;  /* 0x30000006ff697230 */ /* 0x000fe20000004100 */
[----:B------:R-:W-:Y:S01]  /*7800*/  F2FP.F16.E5M2.UNPACK_B R138, R163 ;  /* 0x000000a3ff8a723e */ /* 0x000fe200020004ff */
[--C-:B------:R-:W-:Y:S01]  /*7810*/  HADD2.F32 R106, -RZ, R5.reuse.H0_H0 ;  /* 0x20000005ff6a7230 */ /* 0x100fe20000004100 */
[----:B------:R-:W-:Y:S01]  /*7820*/  LOP3.LUT R195, R195, 0xfefffff8, RZ, 0xc0, !PT ;  /* 0xfefffff8c3c37812 */ /* 0x000fe200078ec0ff */
[----:B------:R-:W-:Y:S01]  /*7830*/  HADD2.F32 R109, -RZ, R5.H1_H1 ;  /* 0x30000005ff6d7230 */ /* 0x000fe20000004100 */
[----:B------:R-:W-:Y:S01]  /*7840*/  F2FP.F16.E5M2.UNPACK_B R116, R157 ;  /* 0x0000009dff74723e */ /* 0x000fe200020004ff */
[--C-:B------:R-:W-:Y:S01]  /*7850*/  HADD2.F32 R110, -RZ, R4.reuse.H0_H0 ;  /* 0x20000004ff6e7230 */ /* 0x100fe20000004100 */
[----:B------:R-:W-:Y:S01]  /*7860*/  F2FP.F16.E5M2.UNPACK_B R120, R158 ;  /* 0x0000009eff78723e */ /* 0x000fe200020004ff */
[----:B------:R-:W-:Y:S01]  /*7870*/  HADD2.F32 R113, -RZ, R4.H1_H1 ;  /* 0x30000004ff717230 */ /* 0x000fe20000004100 */
[----:B------:R-:W-:Y:S01]  /*7880*/  F2FP.F16.E5M2.UNPACK_B R124, R159 ;  /* 0x0000009fff7c723e */ /* 0x000fe200020004ff */
[----:B------:R-:W1:Y:S01]  /*7890*/  LDTM.x64 R4, tmem[UR4+0x40] ;  /* 0x00004004000479ee */ /* 0x000e620008340000 */
[--C-:B------:R-:W-:Y:S01]  /*78a0*/  HADD2.F32 R0, -RZ, R2.reuse.H0_H0 ;  /* 0x20000002ff007230 */ /* 0x100fe20000004100 */
[----:B------:R-:W-:Y:S01]  /*78b0*/  NOP ;  /* 0x0000000000007918 */ /* 0x000fe20000000000 */
[----:B-1----:R1:W-:Y:S01]  /*78c0*/  SYNCS.ARRIVE.TRANS64.RED.A1T0 RZ, [R195+URZ], RZ ;  /* 0x000000ffc3ff79a7 */ /* 0x0023e200081004ff */
[----:B------:R-:W-:Y:S01]  /*78d0*/  HADD2.F32 R2, -RZ, R2.H1_H1 ;  /* 0x30000002ff027230 */ /* 0x000fe20000004100 */
[----:B------:R-:W-:Y:S01]  /*78e0*/  F2FP.F16.E5M2.UNPACK_B R128, R160 ;  /* 0x000000a0ff80723e */ /* 0x000fe200020004ff */
[--C-:B------:R-:W-:Y:S01]  /*78f0*/  HADD2.F32 R86, -RZ, R149.reuse.H1_H1 ;  /* 0x30000095ff567230 */ /* 0x100fe20000004100 */
[----:B------:R-:W-:Y:S01]  /*7900*/  F2FP.F16.E5M2.UNPACK_B R132, R161 ;  /* 0x000000a1ff84723e */ /* 0x000fe200020004ff */
[--C-:B------:R-:W-:Y:S01]  /*7910*/  HADD2.F32 R114, -RZ, R116.reuse.H0_H0 ;  /* 0x20000074ff727230 */ /* 0x100fe20000004100 */
[----:B------:R-:W-:Y:S01]  /*7920*/  F2FP.F16.E5M2.UNPACK_B R136, R162 ;  /* 0x000000a2ff88723e */ /* 0x000fe200020004ff */
[----:B------:R-:W-:Y:S01]  /*7930*/  HADD2.F32 R117, -RZ, R116.H1_H1 ;  /* 0x30000074ff757230 */ /* 0x000fe20000004100 */
[----:B------:R-:W-:Y:S01]  /*7940*/  F2FP.F16.E5M2.UNPACK_B R152, R152.H1 ;  /* 0x00000098ff98723e */ /* 0x000fe200030004ff */
        /* <DEDUP_REMOVED lines=12> */
[C---:B------:R-:W-:Y:S01]  /*7a10*/  FMUL R4, R78.reuse, R4 ;  /* 0x000000044e047220 */ /* 0x040fe20000400000 */
[C---:B------:R-:W-:Y:S01]  /*7a20*/  FMUL R5, R78.reuse, R5 ;  /* 0x000000054e057220 */ /* 0x040fe20000400000 */
[----:B------:R-:W-:Y:S02]  /*7a30*/  HADD2.F32 R3, -RZ, R148.H0_H0 ;  /* 0x20000094ff037230 */ /* 0x000fe40000004100 */
        /* <DEDUP_REMOVED lines=9> */
[----:B------:R-:W-:Y:S02]  /*7ad0*/  HADD2.F32 R130, -RZ, R132.H0_H0 ;  /* 0x20000084ff827230 */ /* 0x000fe40000004100 */
[C---:B------:R-:W-:Y:S01]  /*7ae0*/  FMUL R6, R78.reuse, R6 ;  /* 0x000000064e067220 */ /* 0x040fe20000400000 */
[----:B------:R-:W-:Y:S02]  /*7af0*/  HADD2.F32 R82, -RZ, R148.H1_H1 ;  /* 0x30000094ff527230 */ /* 0x000fe40000004100 */
[C---:B------:R-:W-:Y:S01]  /*7b00*/  FMUL R7, R78.reuse, R7 ;  /* 0x000000074e077220 */ /* 0x040fe20000400000 */
[----:B------:R-:W-:Y:S02]  /*7b10*/  HADD2.F32 R85, -RZ, R149.H0_H0 ;  /* 0x20000095ff557230 */ /* 0x000fe40000004100 */
[C---:B------:R-:W-:Y:S01]  /*7b20*/  FFMA R6, R81.reuse, R3, R6 ;  /* 0x0000000351067223 */ /* 0x040fe20000000006 */
[----:B------:R-:W-:Y:S02]  /*7b30*/  HADD2.F32 R133, -RZ, R132.H1_H1 ;  /* 0x30000084ff857230 */ /* 0x000fe40000004100 */
[C---:B------:R-:W-:Y:S01]  /*7b40*/  FFMA R7, R81.reuse, R82, R7 ;  /* 0x0000005251077223 */ /* 0x040fe20000000007 */
[C---:B------:R-:W-:Y:S01]  /*7b50*/  FFMA R8, R81.reuse, R83, R8 ;  /* 0x0000005351087223 */ /* 0x040fe20000000008 */
[C---:B------:R-:W-:Y:S01]  /*7b60*/  FFMA R9, R81.reuse, R84, R9 ;  /* 0x0000005451097223 */ /* 0x040fe20000000009 */
[--C-:B------:R-:W-:Y:S02]  /*7b70*/  HADD2.F32 R82, -RZ, R138.reuse.H0_H0 ;  /* 0x2000008aff527230 */ /* 0x100fe40000004100 */
[C---:B------:R-:W-:Y:S01]  /*7b80*/  FMUL R10, R78.reuse, R10 ;  /* 0x0000000a4e0a7220 */ /* 0x040fe20000400000 */
[----:B------:R-:W-:Y:S02]  /*7b90*/  HADD2.F32 R83, -RZ, R138.H1_H1 ;  /* 0x3000008aff537230 */ /* 0x000fe40000004100 */
[C---:B------:R-:W-:Y:S01]  /*7ba0*/  FMUL R11, R78.reuse, R11 ;  /* 0x0000000b4e0b7220 */ /* 0x040fe20000400000 */
[----:B------:R-:W-:Y:S02]  /*7bb0*/  HADD2.F32 R89, -RZ, R150.H0_H0 ;  /* 0x20000096ff597230 */ /* 0x000fe40000004100 */
[C---:B------:R-:W-:Y:S01]  /*7bc0*/  FFMA R10, R81.reuse, R85, R10 ;  /* 0x00000055510a7223 */ /* 0x040fe2000000000a */
[--C-:B------:R-:W-:Y:S02]  /*7bd0*/  HADD2.F32 R134, -RZ, R136.reuse.H0_H0 ;  /* 0x20000088ff867230 */ /* 0x100fe40000004100 */
[C---:B------:R-:W-:Y:S01]  /*7be0*/  FFMA R11, R81.reuse, R86, R11 ;  /* 0x00000056510b7223 */ /* 0x040fe2000000000b */
[C---:B------:R-:W-:Y:S01]  /*7bf0*/  FFMA R12, R81.reuse, R87, R12 ;  /* 0x00000057510c7223 */ /* 0x040fe2000000000c */
[----:B------:R-:W-:Y:S01]  /*7c00*/  FFMA R13, R81, R88, R13 ;  /* 0x00000058510d7223 */ /* 0x000fe2000000000d */
[----:B------:R-:W-:Y:S01]  /*7c10*/  F2FP.SATFINITE.E5M2.F32.PACK_AB_MERGE_C R86, R7, R6, RZ ;  /* 0x000000060756723e */ /* 0x000fe200048060ff */
[C---:B------:R-:W-:Y:S01]  /*7c20*/  FMUL R7, R78.reuse, R20 ;  /* 0x000000144e077220 */ /* 0x040fe20000400000 */
[----:B------:R-:W-:Y:S01]  /*7c30*/  F2FP.SATFINITE.E5M2.F32.PACK_AB_MERGE_C R138, R11, R10, RZ ;  /* 0x0000000a0b8a723e */ /* 0x000fe200048060ff */
[C---:B------:R-:W-:Y:S01]  /*7c40*/  FMUL R10, R78.reuse, R21 ;  /* 0x000000154e0a7220 */ /* 0x040fe20000400000 */
[C---:B------:R-:W-:Y:S01]  /*7c50*/  FMUL R21, R78.reuse, R28 ;  /* 0x0000001c4e157220 */ /* 0x040fe20000400000 */
[----:B------:R-:W-:Y:S02]  /*7c60*/  HADD2.F32 R137, -RZ, R136.H1_H1 ;  /* 0x30000088ff897230 */ /* 0x000fe40000004100 */
[C---:B------:R-:W-:Y:S01]  /*7c70*/  FMUL R14, R78.reuse, R14 ;  /* 0x0000000e4e0e7220 */ /* 0x040fe20000400000 */
[----:B------:R-:W-:Y:S02]  /*7c80*/  HADD2.F32 R90, -RZ, R150.H1_H1 ;  /* 0x30000096ff5a7230 */ /* 0x000fe40000004100 */
[C---:B------:R-:W-:Y:S01]  /*7c90*/  FMUL R15, R78.reuse, R15 ;  /* 0x0000000f4e0f7220 */ /* 0x040fe20000400000 */
[--C-:B------:R-:W-:Y:S02]  /*7ca0*/  HADD2.F32 R92, -RZ, R151.reuse.H0_H0 ;  /* 0x20000097ff5c7230 */ /* 0x100fe40000004100 */
[C---:B------:R-:W-:Y:S01]  /*7cb0*/  FFMA R14, R81.reuse, R89, R14 ;  /* 0x00000059510e7223 */ /* 0x040fe2000000000e */
[----:B------:R-:W-:Y:S02]  /*7cc0*/  HADD2.F32 R95, -RZ, R151.H1_H1 ;  /* 0x30000097ff5f7230 */ /* 0x000fe40000004100 */
[C---:B------:R-:W-:Y:S01]  /*7cd0*/  FFMA R15, R81.reuse, R90, R15 ;  /* 0x0000005a510f7223 */ /* 0x040fe2000000000f */
[C---:B------:R-:W-:Y:S01]  /*7ce0*/  FFMA R0, R81.reuse, R91, R0 ;  /* 0x0000005b51007223 */ /* 0x040fe20000000000 */
[----:B------:R-:W-:Y:S01]  /*7cf0*/  FFMA R2, R81, R93, R2 ;  /* 0x0000005d51027223 */ /* 0x000fe20000000002 */
[C---:B------:R-:W-:Y:S01]  /*7d00*/  FMUL R3, R78.reuse, R18 ;  /* 0x000000124e037220 */ /* 0x040fe20000400000 */
[C---:B------:R-:W-:Y:S01]  /*7d10*/  FMUL R18, R78.reuse, R25 ;  /* 0x000000194e127220 */ /* 0x040fe20000400000 */
[----:B------:R-:W-:Y:S01]  /*7d20*/  F2FP.SATFINITE.E5M2.F32.PACK_AB_MERGE_C R14, R15, R14, RZ ;  /* 0x0000000e0f0e723e */ /* 0x000fe200048060ff */
[C---:B------:R-:W-:Y:S01]  /*7d30*/  FMUL R25, R78.reuse, R32 ;  /* 0x000000204e197220 */ /* 0x040fe20000400000 */
[C---:B------:R-:W-:Y:S01]  /*7d40*/  FFMA R3, R81.reuse, R92, R3 ;  /* 0x0000005c51037223 */ /* 0x040fe20000000003 */
[C---:B------:R-:W-:Y:S01]  /*7d50*/  FMUL R6, R78.reuse, R19 ;  /* 0x000000134e067220 */ /* 0x040fe20000400000 */
[--C-:B------:R-:W-:Y:S02]  /*7d60*/  HADD2.F32 R96, -RZ, R152.reuse.H0_H0 ;  /* 0x20000098ff607230 */ /* 0x100fe40000004100 */
[C---:B------:R-:W-:Y:S01]  /*7d70*/  FMUL R11, R78.reuse, R22 ;  /* 0x000000164e0b7220 */ /* 0x040fe20000400000 */
[----:B------:R-:W-:Y:S02]  /*7d80*/  HADD2.F32 R99, -RZ, R152.H1_H1 ;  /* 0x30000098ff637230 */ /* 0x000fe40000004100 */
[C---:B------:R-:W-:Y:S01]  /*7d90*/  FFMA R6, R81.reuse, R95, R6 ;  /* 0x0000005f51067223 */ /* 0x040fe20000000006 */
[C---:B------:R-:W-:Y:S01]  /*7da0*/  FFMA R7, R81.reuse, R94, R7 ;  /* 0x0000005e51077223 */ /* 0x040fe20000000007 */
[C---:B------:R-:W-:Y:S01]  /*7db0*/  FFMA R10, R81.reuse, R97, R10 ;  /* 0x00000061510a7223 */ /* 0x040fe2000000000a */
[C---:B------:R-:W-:Y:S01]  /*7dc0*/  FFMA R11, R81.reuse, R96, R11 ;  /* 0x00000060510b7223 */ /* 0x040fe2000000000b */
[----:B------:R-:W-:Y:S01]  /*7dd0*/  FMUL R22, R78, R29 ;  /* 0x0000001d4e167220 */ /* 0x000fe20000400000 */
[----:B------:R-:W-:Y:S01]  /*7de0*/  F2FP.SATFINITE.E5M2.F32.PACK_AB_MERGE_C R3, R6, R3, RZ ;  /* 0x000000030603723e */ /* 0x000fe200048060ff */
[C---:B------:R-:W-:Y:S01]  /*7df0*/  FMUL R29, R78.reuse, R36 ;  /* 0x000000244e1d7220 */ /* 0x040fe20000400000 */
        /* <DEDUP_REMOVED lines=11> */
[----:B------:R-:W-:Y:S01]  /*7eb0*/  FMUL R20, R78, R27 ;  /* 0x0000001b4e147220 */ /* 0x000fe20000400000 */
[--C-:B------:R-:W-:Y:S01]  /*7ec0*/  HADD2.F32 R104, -RZ, R154.reuse.H0_H0 ;  /* 0x2000009aff687230 */ /* 0x100fe20000004100 */
[----:B------:R-:W-:Y:S01]  /*7ed0*/  F2FP.SATFINITE.E5M2.F32.PACK_AB_MERGE_C R16, R10, R7, R16 ;  /* 0x000000070a10723e */ /* 0x000fe20004806010 */
[----:B------:R-:W-:Y:S02]  /*7ee0*/  HADD2.F32 R107, -RZ, R154.H1_H1 ;  /* 0x3000009aff6b7230 */ /* 0x000fe40000004100 */
[C---:B------:R-:W-:Y:S01]  /*7ef0*/  FFMA R20, R81.reuse, R103, R20 ;  /* 0x0000006751147223 */ /* 0x040fe20000000014 */
[C---:B------:R-:W-:Y:S01]  /*7f00*/  FFMA R21, R81.reuse, R102, R21 ;  /* 0x0000006651157223 */ /* 0x040fe20000000015 */
[C---:B------:R-:W-:Y:S01]  /*7f10*/  FFMA R22, R81.reuse, R105, R22 ;  /* 0x0000006951167223 */ /* 0x040fe20000000016 */
[C---:B------:R-:W-:Y:S01]  /*7f20*/  FMUL R23, R78.reuse, R30 ;  /* 0x0000001e4e177220 */ /* 0x040fe20000400000 */
[----:B------:R-:W-:Y:S01]  /*7f30*/  FMUL R30, R78, R37 ;  /* 0x000000254e1e7220 */ /* 0x000fe20000400000 */
[----:B------:R-:W-:Y:S01]  /*7f40*/  F2FP.SATFINITE.E5M2.F32.PACK_AB_MERGE_C R19, R20, R19, RZ ;  /* 0x000000131413723e */ /* 0x000fe200048060ff */
[C---:B------:R-:W-:Y:S01]  /*7f50*/  FMUL R37, R78.reuse, R44 ;  /* 0x0000002c4e257220 */ /* 0x040fe20000400000 */
[C---:B------:R-:W-:Y:S01]  /*7f60*/  FFMA R23, R81.reuse, R104, R23 ;  /* 0x0000006851177223 */ /* 0x040fe20000000017 */
        /* <DEDUP_REMOVED lines=20> */
[----:B------:R-:W-:Y:S01]  /*80b0*/  F2FP.F16.E5M2.UNPACK_B R159, R159.H1 ;  /* 0x0000009fff9f723e */ /* 0x000fe200030004ff */
[----:B------:R-:W-:Y:S01]  /*80c0*/  FMUL R38, R78, R45 ;  /* 0x0000002d4e267220 */ /* 0x000fe20000400000 */
[----:B------:R-:W-:Y:S01]  /*80d0*/  F2FP.SATFINITE.E5M2.F32.PACK_AB_MERGE_C R19, R28, R27, RZ ;  /* 0x0000001b1c13723e */ /* 0x000fe200048060ff */
[----:B------:R-:W-:Y:S01]  /*80e0*/  FFMA R31, R81, R112, R31 ;  /* 0x00000070511f7223 */ /* 0x000fe2000000001f */
[C---:B------:R-:W-:Y:S01]  /*80f0*/  FMUL R45, R78.reuse, R52 ;  /* 0x000000344e2d7220 */ /* 0x040fe20000400000 */
[C---:B------:R-:W-:Y:S01]  /*8100*/  FMUL R52, R78.reuse, R59 ;  /* 0x0000003b4e347220 */ /* 0x040fe20000400000 */
[----:B------:R-:W-:Y:S01]  /*8110*/  F2FP.F16.E5M2.UNPACK_B R160, R160.H1 ;  /* 0x000000a0ffa0723e */ /* 0x000fe200030004ff */
[C---:B------:R-:W-:Y:S01]  /*8120*/  FMUL R59, R78.reuse, R66 ;  /* 0x000000424e3b7220 */ /* 0x040fe20000400000 */
[----:B------:R-:W-:Y:S01]  /*8130*/  F2FP.SATFINITE.E5M2.F32.PACK_AB_MERGE_C R66, R13, R12, R14 ;  /* 0x0000000c0d42723e */ /* 0x000fe2000480600e */
        /* <DEDUP_REMOVED lines=11> */
[C---:B------:R-:W-:Y:S01]  /*81f0*/  FFMA R35, R81.reuse, R116, R35 ;  /* 0x0000007451237223 */ /* 0x040fe20000000023 */
[C---:B------:R-:W-:Y:S01]  /*8200*/  FMUL R36, R78.reuse, R43 ;  /* 0x0000002b4e247220 */ /* 0x040fe20000400000 */
[--C-:B------:R-:W-:Y:S02]  /*8210*/  HADD2.F32 R120, -RZ, R158.reuse.H0_H0 ;  /* 0x2000009eff787230 */ /* 0x100fe40000004100 */
[C---:B------:R-:W-:Y:S01]  /*8220*/  FMUL R39, R78.reuse, R46 ;  /* 0x0000002e4e277220 */ /* 0x040fe20000400000 */
[----:B------:R-:W-:Y:S02]  /*8230*/  HADD2.F32 R123, -RZ, R158.H1_H1 ;  /* 0x3000009eff7b7230 */ /* 0x000fe40000004100 */
        /* <DEDUP_REMOVED lines=8> */
[C---:B------:R-:W-:Y:S01]  /*82c0*/  FFMA R40, R81.reuse, R123, R40 ;  /* 0x0000007b51287223 */ /* 0x040fe20000000028 */
[C---:B------:R-:W-:Y:S01]  /*82d0*/  FMUL R44, R78.reuse, R51 ;  /* 0x000000334e2c7220 */ /* 0x040fe20000400000 */
[C---:B------:R-:W-:Y:S01]  /*82e0*/  FFMA R41, R81.reuse, R122, R41 ;  /* 0x0000007a51297223 */ /* 0x040fe20000000029 */
[C---:B------:R-:W-:Y:S01]  /*82f0*/  FFMA R42, R81.reuse, R125, R42 ;  /* 0x0000007d512a7223 */ /* 0x040fe2000000002a */
[C---:B------:R-:W-:Y:S01]  /*8300*/  FMUL R46, R78.reuse, R53 ;  /* 0x000000354e2e7220 */ /* 0x040fe20000400000 */
[--C-:B------:R-:W-:Y:S02]  /*8310*/  HADD2.F32 R128, -RZ, R160.reuse.H0_H0 ;  /* 0x200000a0ff807230 */ /* 0x100fe40000004100 */
[C---:B------:R-:W-:Y:S01]  /*8320*/  FMUL R50, R78.reuse, R57 ;  /* 0x000000394e327220 */ /* 0x040fe20000400000 */
[C---:B------:R-:W-:Y:S01]  /*8330*/  FMUL R51, R78.reuse, R58 ;  /* 0x0000003a4e337220 */ /* 0x040fe20000400000 */
[C---:B------:R-:W-:Y:S01]  /*8340*/  FMUL R53, R78.reuse, R60 ;  /* 0x0000003c4e357220 */ /* 0x040fe20000400000 */
[C---:B------:R-:W-:Y:S01]  /*8350*/  FFMA R43, R81.reuse, R124, R43 ;  /* 0x0000007c512b7223 */ /* 0x040fe2000000002b */
[----:B------:R-:W-:Y:S02]  /*8360*/  HADD2.F32 R131, -RZ, R160.H1_H1 ;  /* 0x300000a0ff837230 */ /* 0x000fe40000004100 */
[C---:B------:R-:W-:Y:S01]  /*8370*/  FMUL R47, R78.reuse, R54 ;  /* 0x000000364e2f7220 */ /* 0x040fe20000400000 */
[C---:B------:R-:W-:Y:S01]  /*8380*/  FMUL R57, R78.reuse, R64 ;  /* 0x000000404e397220 */ /* 0x040fe20000400000 */
[C---:B------:R-:W-:Y:S01]  /*8390*/  FMUL R58, R78.reuse, R65 ;  /* 0x000000414e3a7220 */ /* 0x040fe20000400000 */
[C---:B------:R-:W-:Y:S01]  /*83a0*/  FMUL R60, R78.reuse, R67 ;  /* 0x000000434e3c7220 */ /* 0x040fe20000400000 */
[----:B------:R-:W-:Y:S01]  /*83b0*/  FFMA R44, R81, R127, R44 ;  /* 0x0000007f512c7223 */ /* 0x000fe2000000002c */
[C---:B------:R-:W-:Y:S01]  /*83c0*/  FMUL R48, R78.reuse, R55 ;  /* 0x000000374e307220 */ /* 0x040fe20000400000 */
[----:B------:R-:W-:Y:S01]  /*83d0*/  F2FP.SATFINITE.E5M2.F32.PACK_AB_MERGE_C R64, R5, R4, R86 ;  /* 0x000000040540723e */ /* 0x000fe20004806056 */
[----:B------:R-:W-:Y:S01]  /*83e0*/  FFMA R45, R81, R126, R45 ;  /* 0x0000007e512d7223 */ /* 0x000fe2000000002d */
[----:B------:R-:W-:Y:S01]  /*83f0*/  F2FP.SATFINITE.E5M2.F32.PACK_AB_MERGE_C R65, R9, R8, R138 ;  /* 0x000000080941723e */ /* 0x000fe2000480608a */
[----:B------:R-:W-:Y:S01]  /*8400*/  FMUL R49, R78, R56 ;  /* 0x000000384e317220 */ /* 0x000fe20000400000 */
[----:B------:R-:W-:Y:S01]  /*8410*/  F2FP.SATFINITE.E5M2.F32.PACK_AB_MERGE_C R67, R2, R0, R3 ;  /* 0x000000000243723e */ /* 0x000fe20004806003 */
[C---:B------:R-:W-:Y:S01]  /*8420*/  FFMA R46, R81.reuse, R129, R46 ;  /* 0x00000081512e7223 */ /* 0x040fe2000000002e */
[----:B------:R-:W-:Y:S01]  /*8430*/  F2FP.F16.E5M2.UNPACK_B R162, R162.H1 ;  /* 0x000000a2ffa2723e */ /* 0x000fe200030004ff */
[--C-:B------:R-:W-:Y:S02]  /*8440*/  HADD2.F32 R132, -RZ, R161.reuse.H0_H0 ;  /* 0x200000a1ff847230 */ /* 0x100fe40000004100 */
[C---:B------:R-:W-:Y:S01]  /*8450*/  FFMA R47, R81.reuse, R128, R47 ;  /* 0x00000080512f7223 */ /* 0x040fe2000000002f */
[----:B------:R1:W-:Y:S01]  /*8460*/  STS.128 [R172+UR49+0x6200], R64 ;  /* 0x00620040ac007988 */ /* 0x0003e20008000c31 */
[----:B------:R-:W-:Y:S02]  /*8470*/  HADD2.F32 R135, -RZ, R161.H1_H1 ;  /* 0x300000a1ff877230 */ /* 0x000fe40000004100 */
[C---:B------:R-:W-:Y:S01]  /*8480*/  FFMA R48, R81.reuse, R131, R48 ;  /* 0x0000008351307223 */ /* 0x040fe20000000030 */
[C---:B------:R-:W-:Y:S01]  /*8490*/  FFMA R49, R81.reuse, R130, R49 ;  /* 0x0000008251317223 */ /* 0x040fe20000000031 */
[----:B------:R-:W-:Y:S01]  /*84a0*/  F2FP.F16.E5M2.UNPACK_B R163, R163.H1 ;  /* 0x000000a3ffa3723e */ /* 0x000fe200030004ff */
[C---:B------:R-:W-:Y:S01]  /*84b0*/  FFMA R50, R81.reuse, R133, R50 ;  /* 0x0000008551327223 */ /* 0x040fe20000000032 */
[----:B------:R-:W-:Y:S01]  /*84c0*/  FMUL R54, R78, R61 ;  /* 0x0000003d4e367220 */ /* 0x000fe20000400000 */
[--C-:B------:R-:W-:Y:S01]  /*84d0*/  HADD2.F32 R136, -RZ, R162.reuse.H0_H0 ;  /* 0x200000a2ff887230 */ /* 0x100fe20000004100 */
[----:B------:R1:W-:Y:S01]  /*84e0*/  STS.128 [R197+0x6010], R16 ;  /* 0x00601010c5007388 */ /* 0x0003e20000000c00 */
[----:B------:R-:W-:Y:S01]  /*84f0*/  F2FP.SATFINITE.E5M2.F32.PACK_AB_MERGE_C R35, R36, R35, RZ ;  /* 0x000000232423723e */ /* 0x000fe200048060ff */
[C---:B------:R-:W-:Y:S01]  /*8500*/  FFMA R51, R81.reuse, R132, R51 ;  /* 0x0000008451337223 */ /* 0x040fe20000000033 */
[----:B------:R-:W-:Y:S01]  /*8510*/  F2FP.SATFINITE.E5M2.F32.PACK_AB_MERGE_C R39, R40, R39, RZ ;  /* 0x000000272827723e */ /* 0x000fe200048060ff */
[----:B------:R-:W-:Y:S02]  /*8520*/  HADD2.F32 R139, -RZ, R162.H1_H1 ;  /* 0x300000a2ff8b7230 */ /* 0x000fe40000004100 */
[C---:B------:R-:W-:Y:S01]  /*8530*/  FMUL R55, R78.reuse, R62 ;  /* 0x0000003e4e377220 */ /* 0x040fe20000400000 */
[C---:B------:R-:W-:Y:S01]  /*8540*/  FFMA R52, R81.reuse, R135, R52 ;  /* 0x0000008751347223 */ /* 0x040fe20000000034 */
[----:B------:R-:W-:Y:S01]  /*8550*/  FMUL R56, R78, R63 ;  /* 0x0000003f4e387220 */ /* 0x000fe20000400000 */
[C---:B------:R-:W-:Y:S01]  /*8560*/  FFMA R53, R81.reuse, R134, R53 ;  /* 0x0000008651357223 */ /* 0x040fe20000000035 */
[C---:B------:R-:W-:Y:S01]  /*8570*/  FFMA R54, R81.reuse, R137, R54 ;  /* 0x0000008951367223 */ /* 0x040fe20000000036 */
[--C-:B------:R-:W-:Y:S02]  /*8580*/  HADD2.F32 R84, -RZ, R163.reuse.H0_H0 ;  /* 0x200000a3ff547230 */ /* 0x100fe40000004100 */
[C---:B------:R-:W-:Y:S01]  /*8590*/  FFMA R55, R81.reuse, R136, R55 ;  /* 0x0000008851377223 */ /* 0x040fe20000000037 */
[----:B------:R-:W-:Y:S02]  /*85a0*/  HADD2.F32 R85, -RZ, R163.H1_H1 ;  /* 0x300000a3ff557230 */ /* 0x000fe40000004100 */
[C---:B------:R-:W-:Y:S01]  /*85b0*/  FFMA R56, R81.reuse, R139, R56 ;  /* 0x0000008b51387223 */ /* 0x040fe20000000038 */
[----:B------:R-:W-:Y:S01]  /*85c0*/  F2FP.SATFINITE.E5M2.F32.PACK_AB_MERGE_C R43, R44, R43, RZ ;  /* 0x0000002b2c2b723e */ /* 0x000fe200048060ff */
[C---:B------:R-:W-:Y:S01]  /*85d0*/  FFMA R57, R81.reuse, R82, R57 ;  /* 0x0000005251397223 */ /* 0x040fe20000000039 */
[C---:B------:R-:W-:Y:S01]  /*85e0*/  FFMA R58, R81.reuse, R83, R58 ;  /* 0x00000053513a7223 */ /* 0x040fe2000000003a */
[C---:B------:R-:W-:Y:S01]  /*85f0*/  FFMA R59, R81.reuse, R84, R59 ;  /* 0x00000054513b7223 */ /* 0x040fe2000000003b */
[----:B------:R-:W-:Y:S01]  /*8600*/  F2FP.SATFINITE.E5M2.F32.PACK_AB_MERGE_C R33, R34, R33, R35 ;  /* 0x000000212221723e */ /* 0x000fe20004806023 */
[----:B------:R-:W-:Y:S01]  /*8610*/  FFMA R60, R81, R85, R60 ;  /* 0x00000055513c7223 */ /* 0x000fe2000000003c */
[----:B------:R-:W-:Y:S02]  /*8620*/  F2FP.SATFINITE.E5M2.F32.PACK_AB_MERGE_C R32, R30, R29, R32 ;  /* 0x0000001d1e20723e */ /* 0x000fe40004806020 */
        /* <DEDUP_REMOVED lines=11> */
[----:B------:R-:W-:Y:S03]  /*86e0*/  IADD3 R76, PT, PT, R76, 0x1, RZ ;  /* 0x000000014c4c7810 */ /* 0x000fe60007ffe0ff */
        /* <DEDUP_REMOVED lines=9> */
[----:B------:R-:W-:Y:S02]  /*8780*/  UIADD3 UR8, UP0, UPT, UR52, 0x680, URZ ;  /* 0x0000068034087890 */ /* 0x000fe4000ff1e0ff */
[----:B------:R-:W-:Y:S02]  /*8790*/  UIADD3 UR5, UPT, UPT, UR41, 0x40, URZ ;  /* 0x0000004029057890 */ /* 0x000fe4000fffe0ff */
[----:B------:R-:W-:Y:S02]  /*87a0*/  UIADD3 UR4, UPT, UPT, UR49, 0x6200, URZ ;  /* 0x0000620031047890 */ /* 0x000fe4000fffe0ff */
[----:B------:R-:W-:Y:S01]  /*87b0*/  UIADD3.X UR9, UPT, UPT, URZ, UR53, URZ, UP0, !UPT ;  /* 0x00000035ff097290 */ /* 0x000fe200087fe4ff */
[----:B------:R-:W-:Y:S01]  /*87c0*/  UMOV UR6, UR42 ;  /* 0x0000002a00067c82 */ /* 0x000fe20008000000 */
[----:B------:R-:W-:Y:S07]  /*87d0*/  UMOV UR7, UR36 ;  /* 0x0000002400077c82 */ /* 0x000fee0008000000 */
[----:B------:R2:W-:Y:S01]  /*87e0*/  UTMASTG.3D [UR4], [UR8] ;  /* 0x00000004080073b5 */ /* 0x0005e20008010000 */
[----:B------:R0:W-:Y:S01]  /*87f0*/  UTMACMDFLUSH ;  /* 0x00000000000079b7 */ /* 0x0001e20000000000 */
[----:B--2---:R-:W-:Y:S04]  /*8800*/  DEPBAR.LE SB0, 0x1 ;  /* 0x000080400000791a */ /* 0x004fe80000000000 */
.L_x_121:
[----:B------:R-:W-:Y:S05]  /*8810*/  BSYNC.RECONVERGENT B0 ;  /* 0x0000000000007941 */ /* 0x000fea0003800200 */
.L_x_120:
[----:B------:R-:W-:Y:S01]  /*8820*/  BAR.SYNC.DEFER_BLOCKING 0x1, 0x80 ;  /* 0x0042000000007b1d */ /* 0x000fe20000010000 */
[----:B------:R-:W-:Y:S01]  /*8830*/  ISETP.NE.AND P2, PT, R194, RZ, PT ;  /* 0x000000ffc200720c */ /* 0x000fe20003f45270 */
[----:B------:R-:W-:Y:S01]  /*8840*/  IMAD.IADD R20, R75, 0x1, R147 ;  /* 0x000000014b147824 */ /* 0x000fe200078e0293 */
[----:B------:R-:W-:Y:S01]  /*8850*/  ISETP.NE.AND P0, PT, R196, 0x2, PT ;  /* 0x00000002c400780c */ /* 0x000fe20003f05270 */
[----:B------:R-:W-:Y:S01]  /*8860*/  IMAD.IADD R21, R77, 0x1, R170 ;  /* 0x000000014d157824 */ /* 0x000fe200078e02aa */
[----:B------:R-:W-:Y:S02]  /*8870*/  ISETP.NE.AND P1, PT, R76, 0x4, PT ;  /* 0x000000044c00780c */ /* 0x000fe40003f25270 */
[----:B------:R-:W-:Y:S02]  /*8880*/  SEL R3, RZ, 0x1, P0 ;  /* 0x00000001ff037807 */ /* 0x000fe40000000000 */
[----:B------:R-:W-:Y:S02]  /*8890*/  SEL R0, RZ, 0x1, P1 ;  /* 0x00000001ff007807 */ /* 0x000fe40000800000 */
[----:B------:R-:W-:Y:S02]  /*88a0*/  LOP3.LUT R182, R182, R3, RZ, 0x3c, !PT ;  /* 0x00000003b6b67212 */ /* 0x000fe400078e3cff */
[----:B------:R-:W-:Y:S02]  /*88b0*/  LOP3.LUT R183, R183, R0, RZ, 0x3c, !PT ;  /* 0x00000000b7b77212 */ /* 0x000fe400078e3cff */
[----:B------:R-:W-:Y:S02]  /*88c0*/  @P2 R2UR UR36, R179 ;  /* 0x00000000b32422ca */ /* 0x000fe400000e0000 */
[----:B------:R-:W-:Y:S02]  /*88d0*/  SEL R196, R196, RZ, P0 ;  /* 0x000000ffc4c47207 */ /* 0x000fe40000000000 */
[----:B------:R-:W-:Y:S01]  /*88e0*/  SEL R76, R76, RZ, P1 ;  /* 0x000000ff4c4c7207 */ /* 0x000fe20000800000 */
[----:B------:R-:W-:Y:S10]  /*88f0*/  @P2 BRA `(.L_x_122) ;  /* 0xffffffc400c02947 */ /* 0x000ff4000383ffff */
[----:B------:R-:W-:Y:S05]  /*8900*/  EXIT ;  /* 0x000000000000794d */ /* 0x000fea0003800000 */
.L_x_24:
[----:B--2---:R2:W4:Y:S02]  /*8910*/  SYNCS.PHASECHK.TRANS64.TRYWAIT P0, [R3+URZ+0xd0], R2 ;  /* 0x0000d002030075a7 */ /* 0x00452400080011ff */
[----:B----4-:R-:W-:Y:S05]  /*8920*/  @!P0 NANOSLEEP.SYNCS 0x989680 ;  /* 0x009896800000895d */ /* 0x010fea0003900000 */
[----:B------:R-:W4:Y:S02]  /*8930*/  @!P0 SYNCS.PHASECHK.TRANS64 P0, [R3+URZ+0xd0], R2 ;  /* 0x0000d002030085a7 */ /* 0x000f2400080010ff */
[----:B----4-:R-:W-:Y:S05]  /*8940*/  @!P0 BRA `(.L_x_24) ;  /* 0xfffffffc00f08947 */ /* 0x010fea000383ffff */
[----:B------:R-:W-:Y:S05]  /*8950*/  BRA `(.L_x_123) ;  /* 0xffffff8c00947947 */ /* 0x000fea000383ffff */
.L_x_27:
[----:B-1----:R-:W-:-:S07]  /*8960*/  MOV R2, UR33 ;  /* 0x0000002100027c02 */ /* 0x002fce0008000f00 */
.L_x_124:
[----:B-1----:R1:W2:Y:S02]  /*8970*/  SYNCS.PHASECHK.TRANS64.TRYWAIT P0, [R2+URZ+0x18], R5 ;  /* 0x00001805020075a7 */ /* 0x0022a400080011ff */
[----:B--2---:R-:W-:Y:S05]  /*8980*/  @!P0 NANOSLEEP.SYNCS 0x989680 ;  /* 0x009896800000895d */ /* 0x004fea0003900000 */
[----:B------:R-:W2:Y:S02]  /*8990*/  @!P0 SYNCS.PHASECHK.TRANS64 P0, [R2+URZ+0x18], R5 ;  /* 0x00001805020085a7 */ /* 0x000ea400080010ff */
[----:B--2---:R-:W-:Y:S05]  /*89a0*/  @!P0 BRA `(.L_x_124) ;  /* 0xfffffffc00f08947 */ /* 0x004fea000383ffff */
[----:B------:R-:W-:Y:S05]  /*89b0*/  BRA `(.L_x_26) ;  /* 0xffffff8c00fc7947 */ /* 0x000fea000383ffff */
.L_x_34:
[----:B-1----:R-:W-:-:S07]  /*89c0*/  MOV R2, UR17 ;  /* 0x0000001100027c02 */ /* 0x002fce0008000f00 */
.L_x_125:
[----:B-1----:R1:W2:Y:S02]  /*89d0*/  SYNCS.PHASECHK.TRANS64.TRYWAIT P0, [R2+URZ+0x18], R5 ;  /* 0x00001805020075a7 */ /* 0x0022a400080011ff */
[----:B--2---:R-:W-:Y:S05]  /*89e0*/  @!P0 NANOSLEEP.SYNCS 0x989680 ;  /* 0x009896800000895d */ /* 0x004fea0003900000 */
[----:B------:R-:W2:Y:S02]  /*89f0*/  @!P0 SYNCS.PHASECHK.TRANS64 P0, [R2+URZ+0x18], R5 ;  /* 0x00001805020085a7 */ /* 0x000ea400080010ff */
[----:B--2---:R-:W-:Y:S05]  /*8a00*/  @!P0 BRA `(.L_x_125) ;  /* 0xfffffffc00f08947 */ /* 0x004fea000383ffff */
[----:B------:R-:W-:Y:S05]  /*8a10*/  BRA `(.L_x_33) ;  /* 0xffffff9000b87947 */ /* 0x000fea000383ffff */
.L_x_39:
[----:B-1----:R1:W2:Y:S02]  /*8a20*/  SYNCS.PHASECHK.TRANS64.TRYWAIT P0, [R2+URZ+0x60], R3 ;  /* 0x00006003020075a7 */ /* 0x0022a400080011ff */
[----:B--2---:R-:W-:Y:S05]  /*8a30*/  @!P0 NANOSLEEP.SYNCS 0x989680 ;  /* 0x009896800000895d */ /* 0x004fea0003900000 */
[----:B------:R-:W2:Y:S02]  /*8a40*/  @!P0 SYNCS.PHASECHK.TRANS64 P0, [R2+URZ+0x60], R3 ;  /* 0x00006003020085a7 */ /* 0x000ea400080010ff */
[----:B--2---:R-:W-:Y:S05]  /*8a50*/  @!P0 BRA `(.L_x_39) ;  /* 0xfffffffc00f08947 */ /* 0x004fea000383ffff */
[----:B------:R-:W-:Y:S05]  /*8a60*/  BRA `(.L_x_126) ;  /* 0xffffff94005c7947 */ /* 0x000fea000383ffff */
.L_x_43:
[----:B---3--:R-:W-:-:S07]  /*8a70*/  MOV R0, UR5 ;  /* 0x0000000500007c02 */ /* 0x008fce0008000f00 */
.L_x_127:
[----:B-1----:R1:W2:Y:S02]  /*8a80*/  SYNCS.PHASECHK.TRANS64.TRYWAIT P0, [R0+URZ], R3 ;  /* 0x00000003000075a7 */ /* 0x0022a400080011ff */
[----:B--2---:R-:W-:Y:S05]  /*8a90*/  @!P0 NANOSLEEP.SYNCS 0x989680 ;  /* 0x009896800000895d */ /* 0x004fea0003900000 */
[----:B------:R-:W2:Y:S02]  /*8aa0*/  @!P0 SYNCS.PHASECHK.TRANS64 P0, [R0+URZ], R3 ;  /* 0x00000003000085a7 */ /* 0x000ea400080010ff */
[----:B--2---:R-:W-:Y:S05]  /*8ab0*/  @!P0 BRA `(.L_x_127) ;  /* 0xfffffffc00f08947 */ /* 0x004fea000383ffff */
[----:B------:R-:W-:Y:S05]  /*8ac0*/  BRA `(.L_x_128) ;  /* 0xffffff9800cc7947 */ /* 0x000fea000383ffff */
.L_x_44:
[----:B---3--:R-:W-:-:S07]  /*8ad0*/  MOV R0, UR5 ;  /* 0x0000000500007c02 */ /* 0x008fce0008000f00 */
.L_x_129:
[----:B-1----:R1:W2:Y:S02]  /*8ae0*/  SYNCS.PHASECHK.TRANS64.TRYWAIT P0, [R0+URZ], R3 ;  /* 0x00000003000075a7 */ /* 0x0022a400080011ff */
[----:B--2---:R-:W-:Y:S05]  /*8af0*/  @!P0 NANOSLEEP.SYNCS 0x989680 ;  /* 0x009896800000895d */ /* 0x004fea0003900000 */
[----:B------:R-:W2:Y:S02]  /*8b00*/  @!P0 SYNCS.PHASECHK.TRANS64 P0, [R0+URZ], R3 ;  /* 0x00000003000085a7 */ /* 0x000ea400080010ff */
[----:B--2---:R-:W-:Y:S05]  /*8b10*/  @!P0 BRA `(.L_x_129) ;  /* 0xfffffffc00f08947 */ /* 0x004fea000383ffff */
[----:B------:R-:W-:Y:S05]  /*8b20*/  BRA `(.L_x_130) ;  /* 0xffffff9800d87947 */ /* 0x000fea000383ffff */
.L_x_47:
[----:B-1----:R1:W2:Y:S02]  /*8b30*/  SYNCS.PHASECHK.TRANS64.TRYWAIT P0, [R0+URZ+0xc0], R5 ;  /* 0x0000c005000075a7 */ /* 0x0022a400080011ff */
[----:B--2---:R-:W-:Y:S05]  /*8b40*/  @!P0 NANOSLEEP.SYNCS 0x989680 ;  /* 0x009896800000895d */ /* 0x004fea0003900000 */
[----:B------:R-:W2:Y:S02]  /*8b50*/  @!P0 SYNCS.PHASECHK.TRANS64 P0, [R0+URZ+0xc0], R5 ;  /* 0x0000c005000085a7 */ /* 0x000ea400080010ff */
[----:B--2---:R-:W-:Y:S05]  /*8b60*/  @!P0 BRA `(.L_x_47) ;  /* 0xfffffffc00f08947 */ /* 0x004fea000383ffff */
[----:B------:R-:W-:Y:S05]  /*8b70*/  BRA `(.L_x_131) ;  /* 0xffffff9c00387947 */ /* 0x000fea000383ffff */
.L_x_48:
[----:B------:R-:W-:-:S07]  /*8b80*/  MOV R0, UR5 ;  /* 0x0000000500007c02 */ /* 0x000fce0008000f00 */
.L_x_132:
[----:B-1----:R1:W2:Y:S02]  /*8b90*/  SYNCS.PHASECHK.TRANS64.TRYWAIT P0, [R0+URZ+0x70], R7 ;  /* 0x00007007000075a7 */ /* 0x0022a400080011ff */
[----:B--2---:R-:W-:Y:S05]  /*8ba0*/  @!P0 NANOSLEEP.SYNCS 0x989680 ;  /* 0x009896800000895d */ /* 0x004fea0003900000 */
[----:B------:R-:W2:Y:S02]  /*8bb0*/  @!P0 SYNCS.PHASECHK.TRANS64 P0, [R0+URZ+0x70], R7 ;  /* 0x00007007000085a7 */ /* 0x000ea400080010ff */
[----:B--2---:R-:W-:Y:S05]  /*8bc0*/  @!P0 BRA `(.L_x_132) ;  /* 0xfffffffc00f08947 */ /* 0x004fea000383ffff */
[----:B------:R-:W-:Y:S05]  /*8bd0*/  BRA `(.L_x_133) ;  /* 0xffffff9c00487947 */ /* 0x000fea000383ffff */
.L_x_49:
[----:B-1----:R1:W2:Y:S02]  /*8be0*/  SYNCS.PHASECHK.TRANS64.TRYWAIT P1, [R0+URZ+0x60], R5 ;  /* 0x00006005000075a7 */ /* 0x0022a400080211ff */
[----:B--2---:R-:W-:Y:S05]  /*8bf0*/  @!P1 NANOSLEEP.SYNCS 0x989680 ;  /* 0x009896800000995d */ /* 0x004fea0003900000 */
[----:B------:R-:W2:Y:S02]  /*8c00*/  @!P1 SYNCS.PHASECHK.TRANS64 P1, [R0+URZ+0x60], R5 ;  /* 0x00006005000095a7 */ /* 0x000ea400080210ff */
[----:B--2---:R-:W-:Y:S05]  /*8c10*/  @!P1 BRA `(.L_x_49) ;  /* 0xfffffffc00f09947 */ /* 0x004fea000383ffff */
[----:B------:R-:W-:Y:S05]  /*8c20*/  BRA `(.L_x_134) ;  /* 0xffffff9c00787947 */ /* 0x000fea000383ffff */
.L_x_52:
[----:B------:R-:W-:-:S07]  /*8c30*/  MOV R0, UR5 ;  /* 0x0000000500007c02 */ /* 0x000fce0008000f00 */
.L_x_135:
[----:B-1----:R1:W2:Y:S02]  /*8c40*/  SYNCS.PHASECHK.TRANS64.TRYWAIT P0, [R0+URZ+0x70], R3 ;  /* 0x00007003000075a7 */ /* 0x0022a400080011ff */
[----:B--2---:R-:W-:Y:S05]  /*8c50*/  @!P0 NANOSLEEP.SYNCS 0x989680 ;  /* 0x009896800000895d */ /* 0x004fea0003900000 */
[----:B------:R-:W2:Y:S02]  /*8c60*/  @!P0 SYNCS.PHASECHK.TRANS64 P0, [R0+URZ+0x70], R3 ;  /* 0x00007003000085a7 */ /* 0x000ea400080010ff */
[----:B--2---:R-:W-:Y:S05]  /*8c70*/  @!P0 BRA `(.L_x_135) ;  /* 0xfffffffc00f08947 */ /* 0x004fea000383ffff */
[----:B------:R-:W-:Y:S05]  /*8c80*/  BRA `(.L_x_51) ;  /* 0xffffff9c00cc7947 */ /* 0x000fea000383ffff */
.L_x_61:
[----:B-1----:R-:W-:-:S04]  /*8c90*/  MOV R4, UR6 ;  /* 0x0000000600047c02 */ /* 0x002fc80008000f00 */
[----:B------:R1:W2:Y:S03]  /*8ca0*/  SYNCS.PHASECHK.TRANS64.TRYWAIT P0, [R4+URZ+0x8], R5 ;  /* 0x00000805040075a7 */ /* 0x0002a600080011ff */
[----:B--2---:R-:W-:Y:S05]  /*8cb0*/  @!P0 NANOSLEEP.SYNCS 0x989680 ;  /* 0x009896800000895d */ /* 0x004fea0003900000 */
[----:B------:R-:W2:Y:S02]  /*8cc0*/  @!P0 SYNCS.PHASECHK.TRANS64 P0, [R4+URZ+0x8], R5 ;  /* 0x00000805040085a7 */ /* 0x000ea400080010ff */
[----:B--2---:R-:W-:Y:S05]  /*8cd0*/  @!P0 BRA `(.L_x_61) ;  /* 0xfffffffc00ec8947 */ /* 0x004fea000383ffff */
[----:B------:R-:W-:Y:S05]  /*8ce0*/  BRA `(.L_x_60) ;  /* 0xffffffa000807947 */ /* 0x000fea000383ffff */
.L_x_63:
[----:B------:R-:W-:Y:S01]  /*8cf0*/  BSSY B0, `(.L_x_136) ;  /* 0x0000006000007945 */ /* 0x000fe20003800000 */
[----:B------:R-:W-:-:S07]  /*8d00*/  MOV R15, 0xffffffff ;  /* 0xffffffff000f7802 */ /* 0x000fce0000000f00 */
[----:B-1---5:R-:W-:Y:S05]  /*8d10*/  WARPSYNC.COLLECTIVE R15, `(.L_x_137) ;  /* 0x000000000f0c7348 */ /* 0x022fea0003c00000 */
[----:B------:R-:W-:Y:S02]  /*8d20*/  ELECT P6, UR79, PT ;  /* 0x00000000004f782f */ /* 0x000fe400038c0000 */
[----:B------:R-:W-:Y:S01]  /*8d30*/  MOV R14, UR79 ;  /* 0x0000004f000e7c02 */ /* 0x000fe20008000f00 */
[----:B-1---5:R-:W-:Y:S10]  /*8d40*/  ENDCOLLECTIVE ;  /* 0x000000000000791b */ /* 0x022ff40003800000 */
.L_x_137:
[----:B------:R-:W-:Y:S05]  /*8d50*/  BSYNC B0 ;  /* 0x0000000000007941 */ /* 0x000fea0003800000 */
.L_x_136:
[----:B------:R-:W-:Y:S05]  /*8d60*/  BRA `(.L_x_138) ;  /* 0xffffffa000b07947 */ /* 0x000fea000383ffff */
.L_x_65:
[----:B-1----:R-:W-:-:S04]  /*8d70*/  MOV R2, UR6 ;  /* 0x0000000600027c02 */ /* 0x002fc80008000f00 */
[----:B------:R1:W2:Y:S03]  /*8d80*/  SYNCS.PHASECHK.TRANS64.TRYWAIT P0, [R2+URZ+0x8], R3 ;  /* 0x00000803020075a7 */ /* 0x0002a600080011ff */
[----:B--2---:R-:W-:Y:S05]  /*8d90*/  @!P0 NANOSLEEP.SYNCS 0x989680 ;  /* 0x009896800000895d */ /* 0x004fea0003900000 */
[----:B------:R-:W2:Y:S02]  /*8da0*/  @!P0 SYNCS.PHASECHK.TRANS64 P0, [R2+URZ+0x8], R3 ;  /* 0x00000803020085a7 */ /* 0x000ea400080010ff */
[----:B--2---:R-:W-:Y:S05]  /*8db0*/  @!P0 BRA `(.L_x_65) ;  /* 0xfffffffc00ec8947 */ /* 0x004fea000383ffff */
[----:B------:R-:W-:Y:S05]  /*8dc0*/  BRA `(.L_x_64) ;  /* 0xffffffa000b47947 */ /* 0x000fea000383ffff */
.L_x_66:
[----:B-1----:R1:W2:Y:S02]  /*8dd0*/  SYNCS.PHASECHK.TRANS64.TRYWAIT P0, [R0+URZ+0x60], R5 ;  /* 0x00006005000075a7 */ /* 0x0022a400080011ff */
[----:B--2---:R-:W-:Y:S05]  /*8de0*/  @!P0 NANOSLEEP.SYNCS 0x989680 ;  /* 0x009896800000895d */ /* 0x004fea0003900000 */
[----:B------:R-:W2:Y:S02]  /*8df0*/  @!P0 SYNCS.PHASECHK.TRANS64 P0, [R0+URZ+0x60], R5 ;  /* 0x00006005000085a7 */ /* 0x000ea400080010ff */
[----:B--2---:R-:W-:Y:S05]  /*8e00*/  @!P0 BRA `(.L_x_66) ;  /* 0xfffffffc00f08947 */ /* 0x004fea000383ffff */
[----:B------:R-:W-:Y:S05]  /*8e10*/  BRA `(.L_x_139) ;  /* 0xffffffa400a07947 */ /* 0x000fea000383ffff */
.L_x_68:
[----:B------:R-:W-:-:S07]  /*8e20*/  MOV R0, UR9 ;  /* 0x0000000900007c02 */ /* 0x000fce0008000f00 */
.L_x_140:
[----:B-1----:R1:W2:Y:S02]  /*8e30*/  SYNCS.PHASECHK.TRANS64.TRYWAIT P0, [R0+URZ+0xa0], R5 ;  /* 0x0000a005000075a7 */ /* 0x0022a400080011ff */
[----:B--2---:R-:W-:Y:S05]  /*8e40*/  @!P0 NANOSLEEP.SYNCS 0x989680 ;  /* 0x009896800000895d */ /* 0x004fea0003900000 */
[----:B------:R-:W2:Y:S02]  /*8e50*/  @!P0 SYNCS.PHASECHK.TRANS64 P0, [R0+URZ+0xa0], R5 ;  /* 0x0000a005000085a7 */ /* 0x000ea400080010ff */
[----:B--2---:R-:W-:Y:S05]  /*8e60*/  @!P0 BRA `(.L_x_140) ;  /* 0xfffffffc00f08947 */ /* 0x004fea000383ffff */
[----:B------:R-:W-:Y:S05]  /*8e70*/  BRA `(.L_x_141) ;  /* 0xffffffa400ec7947 */ /* 0x000fea000383ffff */
.L_x_71:
[----:B------:R-:W-:Y:S07]  /*8e80*/  MOV R0, UR8 ;  /* 0x0000000800007c02 */ /* 0x000fee0008000f00 */
.L_x_142:
[----:B-1----:R1:W2:Y:S02]  /*8e90*/  SYNCS.PHASECHK.TRANS64.TRYWAIT P0, [R0+URZ], R5 ;  /* 0x00000005000075a7 */ /* 0x0022a400080011ff */
[----:B--2---:R-:W-:Y:S05]  /*8ea0*/  @!P0 NANOSLEEP.SYNCS 0x989680 ;  /* 0x009896800000895d */ /* 0x004fea0003900000 */
[----:B------:R-:W2:Y:S02]  /*8eb0*/  @!P0 SYNCS.PHASECHK.TRANS64 P0, [R0+URZ], R5 ;  /* 0x00000005000085a7 */ /* 0x000ea400080010ff */
[----:B--2---:R-:W-:Y:S05]  /*8ec0*/  @!P0 BRA `(.L_x_142) ;  /* 0xfffffffc00f08947 */ /* 0x004fea000383ffff */
[----:B------:R-:W-:Y:S05]  /*8ed0*/  BRA `(.L_x_70) ;  /* 0xffffffa800007947 */ /* 0x000fea000383ffff */
.L_x_75:
[----:B-1----:R-:W-:-:S07]  /*8ee0*/  MOV R0, UR8 ;  /* 0x0000000800007c02 */ /* 0x002fce0008000f00 */
.L_x_143:
[----:B-1----:R1:W2:Y:S02]  /*8ef0*/  SYNCS.PHASECHK.TRANS64.TRYWAIT P0, [R0+URZ], R3 ;  /* 0x00000003000075a7 */ /* 0x0022a400080011ff */
[----:B--2---:R-:W-:Y:S05]  /*8f00*/  @!P0 NANOSLEEP.SYNCS 0x989680 ;  /* 0x009896800000895d */ /* 0x004fea0003900000 */
[----:B------:R-:W2:Y:S02]  /*8f10*/  @!P0 SYNCS.PHASECHK.TRANS64 P0, [R0+URZ], R3 ;  /* 0x00000003000085a7 */ /* 0x000ea400080010ff */
[----:B--2---:R-:W-:Y:S05]  /*8f20*/  @!P0 BRA `(.L_x_143) ;  /* 0xfffffffc00f08947 */ /* 0x004fea000383ffff */
[----:B------:R-:W-:Y:S05]  /*8f30*/  BRA `(.L_x_144) ;  /* 0xffffffa800f47947 */ /* 0x000fea000383ffff */
.L_x_76:
[----:B------:R-:W-:-:S07]  /*8f40*/  MOV R0, UR8 ;  /* 0x0000000800007c02 */ /* 0x000fce0008000f00 */
.L_x_145:
[----:B-1----:R1:W2:Y:S02]  /*8f50*/  SYNCS.PHASECHK.TRANS64.TRYWAIT P0, [R0+URZ], R3 ;  /* 0x00000003000075a7 */ /* 0x0022a400080011ff */
[----:B--2---:R-:W-:Y:S05]  /*8f60*/  @!P0 NANOSLEEP.SYNCS 0x989680 ;  /* 0x009896800000895d */ /* 0x004fea0003900000 */
[----:B------:R-:W2:Y:S02]  /*8f70*/  @!P0 SYNCS.PHASECHK.TRANS64 P0, [R0+URZ], R3 ;  /* 0x00000003000085a7 */ /* 0x000ea400080010ff */
[----:B--2---:R-:W-:Y:S05]  /*8f80*/  @!P0 BRA `(.L_x_145) ;  /* 0xfffffffc00f08947 */ /* 0x004fea000383ffff */
[----:B------:R-:W-:Y:S05]  /*8f90*/  BRA `(.L_x_146) ;  /* 0xffffffac00007947 */ /* 0x000fea000383ffff */
.L_x_77:
[----:B------:R-:W-:-:S07]  /*8fa0*/  MOV R0, UR8 ;  /* 0x0000000800007c02 */ /* 0x000fce0008000f00 */
.L_x_147:
[----:B-1----:R1:W2:Y:S02]  /*8fb0*/  SYNCS.PHASECHK.TRANS64.TRYWAIT P0, [R0+URZ], R3 ;  /* 0x00000003000075a7 */ /* 0x0022a400080011ff */
[----:B--2---:R-:W-:Y:S05]  /*8fc0*/  @!P0 NANOSLEEP.SYNCS 0x989680 ;  /* 0x009896800000895d */ /* 0x004fea0003900000 */
[----:B------:R-:W2:Y:S02]  /*8fd0*/  @!P0 SYNCS.PHASECHK.TRANS64 P0, [R0+URZ], R3 ;  /* 0x00000003000085a7 */ /* 0x000ea400080010ff */
[----:B--2---:R-:W-:Y:S05]  /*8fe0*/  @!P0 BRA `(.L_x_147) ;  /* 0xfffffffc00f08947 */ /* 0x004fea000383ffff */
[----:B------:R-:W-:Y:S05]  /*8ff0*/  BRA `(.L_x_148) ;  /* 0xffffffac000c7947 */ /* 0x000fea000383ffff */
.L_x_80:
[----:B------:R-:W-:-:S07]  /*9000*/  MOV R0, UR7 ;  /* 0x0000000700007c02 */ /* 0x000fce0008000f00 */
.L_x_149:
[----:B-1----:R1:W2:Y:S02]  /*9010*/  SYNCS.PHASECHK.TRANS64.TRYWAIT P1, [R0+URZ+0xe0], R3 ;  /* 0x0000e003000075a7 */ /* 0x0022a400080211ff */
[----:B--2---:R-:W-:Y:S05]  /*9020*/  @!P1 NANOSLEEP.SYNCS 0x989680 ;  /* 0x009896800000995d */ /* 0x004fea0003900000 */
[----:B------:R-:W2:Y:S02]  /*9030*/  @!P1 SYNCS.PHASECHK.TRANS64 P1, [R0+URZ+0xe0], R3 ;  /* 0x0000e003000095a7 */ /* 0x000ea400080210ff */
[----:B--2---:R-:W-:Y:S05]  /*9040*/  @!P1 BRA `(.L_x_149) ;  /* 0xfffffffc00f09947 */ /* 0x004fea000383ffff */
[----:B------:R-:W-:Y:S05]  /*9050*/  BRA `(.L_x_150) ;  /* 0xffffffac00587947 */ /* 0x000fea000383ffff */
.L_x_85:
[----:B--2---:R2:W4:Y:S02]  /*9060*/  SYNCS.PHASECHK.TRANS64.TRYWAIT P0, [R0+URZ+0x60], R3 ;  /* 0x00006003000075a7 */ /* 0x00452400080011ff */
[----:B----4-:R-:W-:Y:S05]  /*9070*/  @!P0 NANOSLEEP.SYNCS 0x989680 ;  /* 0x009896800000895d */ /* 0x010fea0003900000 */
[----:B------:R-:W4:Y:S02]  /*9080*/  @!P0 SYNCS.PHASECHK.TRANS64 P0, [R0+URZ+0x60], R3 ;  /* 0x00006003000085a7 */ /* 0x000f2400080010ff */
[----:B----4-:R-:W-:Y:S05]  /*9090*/  @!P0 BRA `(.L_x_85) ;  /* 0xfffffffc00f08947 */ /* 0x010fea000383ffff */
[----:B------:R-:W-:Y:S05]  /*90a0*/  BRA `(.L_x_151) ;  /* 0xffffffb000647947 */ /* 0x000fea000383ffff */
.L_x_88:
[----:B------:R-:W-:Y:S07]  /*90b0*/  MOV R0, UR6 ;  /* 0x0000000600007c02 */ /* 0x000fee0008000f00 */
.L_x_152:
[----:B--2---:R2:W4:Y:S02]  /*90c0*/  SYNCS.PHASECHK.TRANS64.TRYWAIT P0, [R0+URZ+0x58], R3 ;  /* 0x00005803000075a7 */ /* 0x00452400080011ff */
[----:B----4-:R-:W-:Y:S05]  /*90d0*/  @!P0 NANOSLEEP.SYNCS 0x989680 ;  /* 0x009896800000895d */ /* 0x010fea0003900000 */
[----:B------:R-:W4:Y:S02]  /*90e0*/  @!P0 SYNCS.PHASECHK.TRANS64 P0, [R0+URZ+0x58], R3 ;  /* 0x00005803000085a7 */ /* 0x000f2400080010ff */
[----:B----4-:R-:W-:Y:S05]  /*90f0*/  @!P0 BRA `(.L_x_152) ;  /* 0xfffffffc00f08947 */ /* 0x010fea000383ffff */
[----:B------:R-:W-:Y:S05]  /*9100*/  BRA `(.L_x_87) ;  /* 0xffffffb400447947 */ /* 0x000fea000383ffff */
.L_x_91:
[----:B--2---:R-:W-:Y:S07]  /*9110*/  MOV R3, UR6 ;  /* 0x0000000600037c02 */ /* 0x004fee0008000f00 */
.L_x_153:
[----:B-1----:R1:W2:Y:S02]  /*9120*/  SYNCS.PHASECHK.TRANS64.TRYWAIT P0, [R3+URZ+0x40], R12 ;  /* 0x0000400c030075a7 */ /* 0x0022a400080011ff */
[----:B--2---:R-:W-:Y:S05]  /*9130*/  @!P0 NANOSLEEP.SYNCS 0x989680 ;  /* 0x009896800000895d */ /* 0x004fea0003900000 */
[----:B------:R-:W2:Y:S02]  /*9140*/  @!P0 SYNCS.PHASECHK.TRANS64 P0, [R3+URZ+0x40], R12 ;  /* 0x0000400c030085a7 */ /* 0x000ea400080010ff */
[----:B--2---:R-:W-:Y:S05]  /*9150*/  @!P0 BRA `(.L_x_153) ;  /* 0xfffffffc00f08947 */ /* 0x004fea000383ffff */
[----:B------:R-:W-:Y:S05]  /*9160*/  BRA `(.L_x_154) ;  /* 0xffffffb400bc7947 */ /* 0x000fea000383ffff */
.L_x_92:
[----:B------:R-:W-:Y:S07]  /*9170*/  MOV R3, UR6 ;  /* 0x0000000600037c02 */ /* 0x000fee0008000f00 */
.L_x_155:
[----:B-1----:R1:W2:Y:S02]  /*9180*/  SYNCS.PHASECHK.TRANS64.TRYWAIT P0, [R3+URZ+0x48], R12 ;  /* 0x0000480c030075a7 */ /* 0x0022a400080011ff */
[----:B--2---:R-:W-:Y:S05]  /*9190*/  @!P0 NANOSLEEP.SYNCS 0x989680 ;  /* 0x009896800000895d */ /* 0x004fea0003900000 */
[----:B------:R-:W2:Y:S02]  /*91a0*/  @!P0 SYNCS.PHASECHK.TRANS64 P0, [R3+URZ+0x48], R12 ;  /* 0x0000480c030085a7 */ /* 0x000ea400080010ff */
[----:B--2---:R-:W-:Y:S05]  /*91b0*/  @!P0 BRA `(.L_x_155) ;  /* 0xfffffffc00f08947 */ /* 0x004fea000383ffff */
[----:B------:R-:W-:Y:S05]  /*91c0*/  BRA `(.L_x_156) ;  /* 0xffffffb8003c7947 */ /* 0x000fea000383ffff */
.L_x_94:
[----:B------:R-:W-:-:S07]  /*91d0*/  MOV R0, UR6 ;  /* 0x0000000600007c02 */ /* 0x000fce0008000f00 */
.L_x_157:
[----:B-1----:R1:W4:Y:S02]  /*91e0*/  SYNCS.PHASECHK.TRANS64.TRYWAIT P0, [R0+URZ+0x40], R3 ;  /* 0x00004003000075a7 */ /* 0x00232400080011ff */
[----:B----4-:R-:W-:Y:S05]  /*91f0*/  @!P0 NANOSLEEP.SYNCS 0x989680 ;  /* 0x009896800000895d */ /* 0x010fea0003900000 */
[----:B------:R-:W4:Y:S02]  /*9200*/  @!P0 SYNCS.PHASECHK.TRANS64 P0, [R0+URZ+0x40], R3 ;  /* 0x00004003000085a7 */ /* 0x000f2400080010ff */
[----:B----4-:R-:W-:Y:S05]  /*9210*/  @!P0 BRA `(.L_x_157) ;  /* 0xfffffffc00f08947 */ /* 0x010fea000383ffff */
[----:B------:R-:W-:Y:S05]  /*9220*/  BRA `(.L_x_158) ;  /* 0xffffffb800ac7947 */ /* 0x000fea000383ffff */
.L_x_96:
[----:B--2---:R2:W3:Y:S02]  /*9230*/  SYNCS.PHASECHK.TRANS64.TRYWAIT P0, [R0+URZ+0x60], R3 ;  /* 0x00006003000075a7 */ /* 0x0044e400080011ff */
[----:B---3--:R-:W-:Y:S05]  /*9240*/  @!P0 NANOSLEEP.SYNCS 0x989680 ;  /* 0x009896800000895d */ /* 0x008fea0003900000 */
[----:B------:R-:W3:Y:S02]  /*9250*/  @!P0 SYNCS.PHASECHK.TRANS64 P0, [R0+URZ+0x60], R3 ;  /* 0x00006003000085a7 */ /* 0x000ee400080010ff */
[----:B---3--:R-:W-:Y:S05]  /*9260*/  @!P0 BRA `(.L_x_96) ;  /* 0xfffffffc00f08947 */ /* 0x008fea000383ffff */
[----:B------:R-:W-:Y:S05]  /*9270*/  BRA `(.L_x_159) ;  /* 0xffffffbc00747947 */ /* 0x000fea000383ffff */
.L_x_107:
[----:B-1----:R1:W3:Y:S02]  /*9280*/  SYNCS.PHASECHK.TRANS64.TRYWAIT P1, [R3+URZ+0x30], R0 ;  /* 0x00003000030075a7 */ /* 0x0022e400080211ff */
[----:B---3--:R-:W-:Y:S05]  /*9290*/  @!P1 NANOSLEEP.SYNCS 0x989680 ;  /* 0x009896800000995d */ /* 0x008fea0003900000 */
[----:B------:R-:W3:Y:S02]  /*92a0*/  @!P1 SYNCS.PHASECHK.TRANS64 P1, [R3+URZ+0x30], R0 ;  /* 0x00003000030095a7 */ /* 0x000ee400080210ff */
[----:B---3--:R-:W-:Y:S05]  /*92b0*/  @!P1 BRA `(.L_x_107) ;  /* 0xfffffffc00f09947 */ /* 0x008fea000383ffff */
[----:B------:R-:W-:Y:S05]  /*92c0*/  BRA `(.L_x_106) ;  /* 0xffffffc800987947 */ /* 0x000fea000383ffff */
.L_x_109:
[----:B-1----:R1:W4:Y:S02]  /*92d0*/  SYNCS.PHASECHK.TRANS64.TRYWAIT P0, [R195+URZ+0x80], R2 ;  /* 0x00008002c30075a7 */ /* 0x00232400080011ff */
[----:B----4-:R-:W-:Y:S05]  /*92e0*/  @!P0 NANOSLEEP.SYNCS 0x989680 ;  /* 0x009896800000895d */ /* 0x010fea0003900000 */
[----:B------:R-:W4:Y:S02]  /*92f0*/  @!P0 SYNCS.PHASECHK.TRANS64 P0, [R195+URZ+0x80], R2 ;  /* 0x00008002c30085a7 */ /* 0x000f2400080010ff */
[----:B----4-:R-:W-:Y:S05]  /*9300*/  @!P0 BRA `(.L_x_109) ;  /* 0xfffffffc00f08947 */ /* 0x010fea000383ffff */
[----:B------:R-:W-:Y:S05]  /*9310*/  BRA `(.L_x_108) ;  /* 0xffffffc800f47947 */ /* 0x000fea000383ffff */
.L_x_118:
[----:B--2---:R2:W3:Y:S02]  /*9320*/  SYNCS.PHASECHK.TRANS64.TRYWAIT P0, [R216+URZ+0x30], R3 ;  /* 0x00003003d80075a7 */ /* 0x0044e400080011ff */
[----:B---3--:R-:W-:Y:S05]  /*9330*/  @!P0 NANOSLEEP.SYNCS 0x989680 ;  /* 0x009896800000895d */ /* 0x008fea0003900000 */
[----:B------:R-:W3:Y:S02]  /*9340*/  @!P0 SYNCS.PHASECHK.TRANS64 P0, [R216+URZ+0x30], R3 ;  /* 0x00003003d80085a7 */ /* 0x000ee400080010ff */
[----:B---3--:R-:W-:Y:S05]  /*9350*/  @!P0 BRA `(.L_x_118) ;  /* 0xfffffffc00f08947 */ /* 0x008fea000383ffff */
[----:B------:R-:W-:Y:S05]  /*9360*/  BRA `(.L_x_117) ;  /* 0xffffffe000007947 */ /* 0x000fea000383ffff */
        .weak           $__internal_0_$__cuda_sm10x_tcgen05_guardrail_trap_col_being_dealloced_not_returned_by_alloc
        .type           $__internal_0_$__cuda_sm10x_tcgen05_guardrail_trap_col_being_dealloced_not_returned_by_alloc,@function
        .size           $__internal_0_$__cuda_sm10x_tcgen05_guardrail_trap_col_being_dealloced_not_returned_by_alloc,($__internal_1_$__cuda_sm10x_tcgen05_guardrail_trap_phase_invalid_during_alloc - $__internal_0_$__cuda_sm10x_tcgen05_guardrail_trap_col_being_dealloced_not_returned_by_alloc)
$__internal_0_$__cuda_sm10x_tcgen05_guardrail_trap_col_being_dealloced_not_returned_by_alloc:
[----:B------:R-:W-:Y:S05]  /*9370*/  BPT.TRAP 0x1 ;  /* 0x000000040000795c */ /* 0x000fea0000300000 */
[----:B------:R-:W-:-:S04]  /*9380*/  HFMA2 R3, -RZ, RZ, 0, 0 ;  /* 0x00000000ff037431 */ /* 0x000fc800000001ff */
[----:B------:R-:W-:Y:S05]  /*9390*/  RET.REL.NODEC R2 `(_ZN7cutlass13device_kernelINS_4gemm6kernel13GemmUniversalIN4cute5tupleIJiiiiEEENS1_10collective13CollectiveMmaINS1_35MainloopSm100TmaUmmaWarpSpecializedILi3ELi2ELi4ENS5_IJNS4_1CILi2EEENSA_ILi1EEESC_EEEEENS5_IJNSA_ILi256EEENSA_ILi128EEESG_EEENS_12float_e5m2_tENS5_IJlSC_lEEESI_SJ_NS4_8TiledMMAINS4_8MMA_AtomIJNS4_10MMA_TraitsINS4_25SM100_MMA_F8F6F4_2x1SM_SSEJSI_SI_fSF_SG_NS4_17integral_constantINS4_4UMMA5MajorELSQ_0EEESR_NSO_INSP_7ScaleInELSS_0EEEST_EEEEEENS4_6LayoutINS5_IJSC_SC_SC_EEENS5_IJNSA_ILi0EEESY_SY_EEEEENS5_IJNS4_10UnderscoreES11_S11_EEEEENS4_18SM100_TMA_2SM_LOADENS4_14ComposedLayoutINS4_7SwizzleILi3ELi4ELi3EEENS4_18smem_ptr_flag_bitsILi8EEENSW_INS5_IJNSA_ILi8EEESG_EEENS5_IJSG_SC_EEEEEEEvNS4_8identityES14_S1E_vS1F_EENS_8epilogue10collective18CollectiveEpilogueINS1H_23Sm100TmaWarpSpecializedILi2ELi2ELi64ELb0ELb0EEEJNS5_IJSG_SG_SG_EEENS5_IJNSW_ISG_SC_EENSW_INSA_ILi64EEESC_EEEEESI_SJ_SI_SJ_NS1H_6fusion15FusionCallbacksIS1L_NS1R_17LinearCombinationISI_fSI_fLNS_15FloatRoundStyleE2EEES1M_S1Q_JEEENS4_5SM1004TMEM4LOAD26SM100_TMEM_LOAD_32dp32b64xENS4_13SM90_TMA_LOADENS15_INS16_ILi2ELi4ELi3EEES19_NSW_INS5_IJS1A_S1O_EEENS5_IJS1O_SC_EEEEEEENS4_39AutoVectorizingCopyWithAssumedAlignmentILi128EEENS4_14SM90_TMA_STOREES26_S28_S28_EEEvvEEEEvNT_6ParamsE) ;  /* 0xffffff6c02187950 */ /* 0x000fea0003c3ffff */
        .weak           $__internal_1_$__cuda_sm10x_tcgen05_guardrail_trap_phase_invalid_during_alloc
        .type           $__internal_1_$__cuda_sm10x_tcgen05_guardrail_trap_phase_invalid_during_alloc,@function
        .size           $__internal_1_$__cuda_sm10x_tcgen05_guardrail_trap_phase_invalid_during_alloc,($__internal_2_$__cuda_sm10x_tcgen05_guardrail_trap_unallocated_columns_being_dealloced - $__internal_1_$__cuda_sm10x_tcgen05_guardrail_trap_phase_invalid_during_alloc)
$__internal_1_$__cuda_sm10x_tcgen05_guardrail_trap_phase_invalid_during_alloc:
[----:B------:R-:W-:Y:S05]  /*93a0*/  BPT.TRAP 0x1 ;  /* 0x000000040000795c */ /* 0x000fea0000300000 */
[----:B------:R-:W-:-:S04]  /*93b0*/  MOV R3, 0x0 ;  /* 0x0000000000037802 */ /* 0x000fc80000000f00 */
[----:B------:R-:W-:Y:S05]  /*93c0*/  RET.REL.NODEC R2 `(_ZN7cutlass13device_kernelINS_4gemm6kernel13GemmUniversalIN4cute5tupleIJiiiiEEENS1_10collective13CollectiveMmaINS1_35MainloopSm100TmaUmmaWarpSpecializedILi3ELi2ELi4ENS5_IJNS4_1CILi2EEENSA_ILi1EEESC_EEEEENS5_IJNSA_ILi256EEENSA_ILi128EEESG_EEENS_12float_e5m2_tENS5_IJlSC_lEEESI_SJ_NS4_8TiledMMAINS4_8MMA_AtomIJNS4_10MMA_TraitsINS4_25SM100_MMA_F8F6F4_2x1SM_SSEJSI_SI_fSF_SG_NS4_17integral_constantINS4_4UMMA5MajorELSQ_0EEESR_NSO_INSP_7ScaleInELSS_0EEEST_EEEEEENS4_6LayoutINS5_IJSC_SC_SC_EEENS5_IJNSA_ILi0EEESY_SY_EEEEENS5_IJNS4_10UnderscoreES11_S11_EEEEENS4_18SM100_TMA_2SM_LOADENS4_14ComposedLayoutINS4_7SwizzleILi3ELi4ELi3EEENS4_18smem_ptr_flag_bitsILi8EEENSW_INS5_IJNSA_ILi8EEESG_EEENS5_IJSG_SC_EEEEEEEvNS4_8identityES14_S1E_vS1F_EENS_8epilogue10collective18CollectiveEpilogueINS1H_23Sm100TmaWarpSpecializedILi2ELi2ELi64ELb0ELb0EEEJNS5_IJSG_SG_SG_EEENS5_IJNSW_ISG_SC_EENSW_INSA_ILi64EEESC_EEEEESI_SJ_SI_SJ_NS1H_6fusion15FusionCallbacksIS1L_NS1R_17LinearCombinationISI_fSI_fLNS_15FloatRoundStyleE2EEES1M_S1Q_JEEENS4_5SM1004TMEM4LOAD26SM100_TMEM_LOAD_32dp32b64xENS4_13SM90_TMA_LOADENS15_INS16_ILi2ELi4ELi3EEES19_NSW_INS5_IJS1A_S1O_EEENS5_IJS1O_SC_EEEEEEENS4_39AutoVectorizingCopyWithAssumedAlignmentILi128EEENS4_14SM90_TMA_STOREES26_S28_S28_EEEvvEEEEvNT_6ParamsE) ;  /* 0xffffff6c020c7950 */ /* 0x000fea0003c3ffff */
        .weak           $__internal_2_$__cuda_sm10x_tcgen05_guardrail_trap_unallocated_columns_being_dealloced
        .type           $__internal_2_$__cuda_sm10x_tcgen05_guardrail_trap_unallocated_columns_being_dealloced,@function
        .size           $__internal_2_$__cuda_sm10x_tcgen05_guardrail_trap_unallocated_columns_being_dealloced,(.L_x_161 - $__internal_2_$__cuda_sm10x_tcgen05_guardrail_trap_unallocated_columns_being_dealloced)
$__internal_2_$__cuda_sm10x_tcgen05_guardrail_trap_unallocated_columns_being_dealloced:
[----:B------:R-:W-:Y:S05]  /*93d0*/  BPT.TRAP 0x1 ;  /* 0x000000040000795c */ /* 0x000fea0000300000 */
[----:B------:R-:W-:-:S04]  /*93e0*/  HFMA2 R3, -RZ, RZ, 0, 0 ;  /* 0x00000000ff037431 */ /* 0x000fc800000001ff */
[----:B------:R-:W-:Y:S05]  /*93f0*/  RET.REL.NODEC R2 `(_ZN7cutlass13device_kernelINS_4gemm6kernel13GemmUniversalIN4cute5tupleIJiiiiEEENS1_10collective13CollectiveMmaINS1_35MainloopSm100TmaUmmaWarpSpecializedILi3ELi2ELi4ENS5_IJNS4_1CILi2EEENSA_ILi1EEESC_EEEEENS5_IJNSA_ILi256EEENSA_ILi128EEESG_EEENS_12float_e5m2_tENS5_IJlSC_lEEESI_SJ_NS4_8TiledMMAINS4_8MMA_AtomIJNS4_10MMA_TraitsINS4_25SM100_MMA_F8F6F4_2x1SM_SSEJSI_SI_fSF_SG_NS4_17integral_constantINS4_4UMMA5MajorELSQ_0EEESR_NSO_INSP_7ScaleInELSS_0EEEST_EEEEEENS4_6LayoutINS5_IJSC_SC_SC_EEENS5_IJNSA_ILi0EEESY_SY_EEEEENS5_IJNS4_10UnderscoreES11_S11_EEEEENS4_18SM100_TMA_2SM_LOADENS4_14ComposedLayoutINS4_7SwizzleILi3ELi4ELi3EEENS4_18smem_ptr_flag_bitsILi8EEENSW_INS5_IJNSA_ILi8EEESG_EEENS5_IJSG_SC_EEEEEEEvNS4_8identityES14_S1E_vS1F_EENS_8epilogue10collective18CollectiveEpilogueINS1H_23Sm100TmaWarpSpecializedILi2ELi2ELi64ELb0ELb0EEEJNS5_IJSG_SG_SG_EEENS5_IJNSW_ISG_SC_EENSW_INSA_ILi64EEESC_EEEEESI_SJ_SI_SJ_NS1H_6fusion15FusionCallbacksIS1L_NS1R_17LinearCombinationISI_fSI_fLNS_15FloatRoundStyleE2EEES1M_S1Q_JEEENS4_5SM1004TMEM4LOAD26SM100_TMEM_LOAD_32dp32b64xENS4_13SM90_TMA_LOADENS15_INS16_ILi2ELi4ELi3EEES19_NSW_INS5_IJS1A_S1O_EEENS5_IJS1O_SC_EEEEEEENS4_39AutoVectorizingCopyWithAssumedAlignmentILi128EEENS4_14SM90_TMA_STOREES26_S28_S28_EEEvvEEEEvNT_6ParamsE) ;  /* 0xffffff6c02007950 */ /* 0x000fea0003c3ffff */
.L_x_160:
[----:B------:R-:W-:-:S00]  /*9400*/  BRA `(.L_x_160) ;  /* 0xfffffffc00fc7947 */ /* 0x000fc0000383ffff */
[----:B------:R-:W-:-:S00]  /*9410*/  NOP ;  /* 0x0000000000007918 */ /* 0x000fc00000000000 */
        /* <DEDUP_REMOVED lines=14> */
.L_x_161:


//--------------------- .nv.global.init           --------------------------
	.section	.nv.global.init,"aw",@progbits
.nv.global.init:
	.type		$str$27,@object
	.size		$str$27,($str$28 - $str$27)
$str$27:
        /*0000*/ 	.byte	0x28, 0x61, 0x64, 0x64, 0x72, 0x65, 0x73, 0x73, 0x20, 0x26, 0x20, 0x6d, 0x61, 0x73, 0x6b, 0x29
        /*0010*/ 	.byte	0x20, 0x3d, 0x3d, 0x20, 0x30, 0x00
	.type		$str$28,@object
	.size		$str$28,($str$26 - $str$28)
$str$28:
        /*0016*/ 	.byte	0x2f, 0x74, 0x6d, 0x70, 0x2f, 0x63, 0x75, 0x74, 0x6c, 0x61, 0x73, 0x73, 0x5f, 0x73, 0x77, 0x65
        /*0026*/ 	.byte	0x65, 0x70, 0x5f, 0x73, 0x72, 0x63, 0x2f, 0x69, 0x6e, 0x63, 0x6c, 0x75, 0x64, 0x65, 0x2f, 0x63
        /*0036*/ 	.byte	0x75, 0x74, 0x65, 0x2f, 0x70, 0x6f, 0x69, 0x6e, 0x74, 0x65, 0x72, 0x5f, 0x66, 0x6c, 0x61, 0x67
        /*0046*/ 	.byte	0x67, 0x65, 0x64, 0x2e, 0x68, 0x70, 0x70, 0x00
	.type		$str$26,@object
	.size		$str$26,($str$25 - $str$26)
$str$26:
        /*004e*/ 	.byte	0x2f, 0x74, 0x6d, 0x70, 0x2f, 0x63, 0x75, 0x74, 0x6c, 0x61, 0x73, 0x73, 0x5f, 0x73, 0x77, 0x65
        /*005e*/ 	.byte	0x65, 0x70, 0x5f, 0x73, 0x72, 0x63, 0x2f, 0x69, 0x6e, 0x63, 0x6c, 0x75, 0x64, 0x65, 0x2f, 0x63
        /*006e*/ 	.byte	0x75, 0x74, 0x65, 0x2f, 0x61, 0x74, 0x6f, 0x6d, 0x2f, 0x63, 0x6f, 0x70, 0x79, 0x5f, 0x74, 0x72
        /*007e*/ 	.byte	0x61, 0x69, 0x74, 0x73, 0x5f, 0x73, 0x6d, 0x31, 0x30, 0x30, 0x2e, 0x68, 0x70, 0x70, 0x00
	.type		$str$25,@object
	.size		$str$25,(__unnamed_1 - $str$25)
$str$25:
        /*008d*/ 	.byte	0x28, 0x28, 0x75, 0x69, 0x6e, 0x74, 0x33, 0x32, 0x5f, 0x74, 0x28, 0x74, 0x68, 0x72, 0x65, 0x61
        /*009d*/ 	.byte	0x64, 0x49, 0x64, 0x78, 0x2e, 0x78, 0x29, 0x20, 0x2f, 0x20, 0x33, 0x32, 0x29, 0x20, 0x25, 0x20
        /*00ad*/ 	.byte	0x34, 0x29, 0x20, 0x3d, 0x3d, 0x20, 0x28, 0x28, 0x28, 0x74, 0x6d, 0x65, 0x6d, 0x5f, 0x61, 0x64
        /*00bd*/ 	.byte	0x64, 0x72, 0x20, 0x3e, 0x3e, 0x20, 0x31, 0x36, 0x29, 0x20, 0x2f, 0x20, 0x33, 0x32, 0x29, 0x20
        /*00cd*/ 	.byte	0x25, 0x20, 0x34, 0x29, 0x00
	.type		__unnamed_1,@object
	.size		__unnamed_1,(__unnamed_2 - __unnamed_1)
__unnamed_1:
        /*00d2*/ 	.byte	0x61, 0x75, 0x74, 0x6f, 0x20, 0x63, 0x75, 0x74, 0x65, 0x3a, 0x3a, 0x61, 0x73, 0x5f, 0x70, 0x6f
        /* <DEDUP_REMOVED lines=24> */
        /*0262*/ 	.byte	0x43, 0x3c, 0x38, 0x31, 0x39, 0x32, 0x3e, 0x3e, 0x3e, 0x3e, 0x5d, 0x00
	.type		__unnamed_2,@object
	.size		__unnamed_2,(.L_2 - __unnamed_2)
__unnamed_2:
        /* <DEDUP_REMOVED lines=42> */
        /*050e*/ 	.byte	0x3e, 0x3e, 0x3e, 0x3e, 0x5d, 0x00
.L_2:


//--------------------- .nv.shared._ZN7cutlass13device_kernelINS_4gemm6kernel13GemmUniversalIN4cute5tupleIJiiiiEEENS1_10collective13CollectiveMmaINS1_35MainloopSm100TmaUmmaWarpSpecializedILi3ELi2ELi4ENS5_IJNS4_1CILi2EEENSA_ILi1EEESC_EEEEENS5_IJNSA_ILi256EEENSA_ILi128EEESG_EEENS_12float_e5m2_tENS5_IJlSC_lEEESI_SJ_NS4_8TiledMMAINS4_8MMA_AtomIJNS4_10MMA_TraitsINS4_25SM100_MMA_F8F6F4_2x1SM_SSEJSI_SI_fSF_SG_NS4_17integral_constantINS4_4UMMA5MajorELSQ_0EEESR_NSO_INSP_7ScaleInELSS_0EEEST_EEEEEENS4_6LayoutINS5_IJSC_SC_SC_EEENS5_IJNSA_ILi0EEESY_SY_EEEEENS5_IJNS4_10UnderscoreES11_S11_EEEEENS4_18SM100_TMA_2SM_LOADENS4_14ComposedLayoutINS4_7SwizzleILi3ELi4ELi3EEENS4_18smem_ptr_flag_bitsILi8EEENSW_INS5_IJNSA_ILi8EEESG_EEENS5_IJSG_SC_EEEEEEEvNS4_8identityES14_S1E_vS1F_EENS_8epilogue10collective18CollectiveEpilogueINS1H_23Sm100TmaWarpSpecializedILi2ELi2ELi64ELb0ELb0EEEJNS5_IJSG_SG_SG_EEENS5_IJNSW_ISG_SC_EENSW_INSA_ILi64EEESC_EEEEESI_SJ_SI_SJ_NS1H_6fusion15FusionCallbacksIS1L_NS1R_17LinearCombinationISI_fSI_fLNS_15FloatRoundStyleE2EEES1M_S1Q_JEEENS4_5SM1004TMEM4LOAD26SM100_TMEM_LOAD_32dp32b64xENS4_13SM90_TMA_LOADENS15_INS16_ILi2ELi4ELi3EEES19_NSW_INS5_IJS1A_S1O_EEENS5_IJS1O_SC_EEEEEEENS4_39AutoVectorizingCopyWithAssumedAlignmentILi128EEENS4_14SM90_TMA_STOREES26_S28_S28_EEEvvEEEEvNT_6ParamsE --------------------------
	.section	.nv.shared._ZN7cutlass13device_kernelINS_4gemm6kernel13GemmUniversalIN4cute5tupleIJiiiiEEENS1_10collective13CollectiveMmaINS1_35MainloopSm100TmaUmmaWarpSpecializedILi3ELi2ELi4ENS5_IJNS4_1CILi2EEENSA_ILi1EEESC_EEEEENS5_IJNSA_ILi256EEENSA_ILi128EEESG_EEENS_12float_e5m2_tENS5_IJlSC_lEEESI_SJ_NS4_8TiledMMAINS4_8MMA_AtomIJNS4_10MMA_TraitsINS4_25SM100_MMA_F8F6F4_2x1SM_SSEJSI_SI_fSF_SG_NS4_17integral_constantINS4_4UMMA5MajorELSQ_0EEESR_NSO_INSP_7ScaleInELSS_0EEEST_EEEEEENS4_6LayoutINS5_IJSC_SC_SC_EEENS5_IJNSA_ILi0EEESY_SY_EEEEENS5_IJNS4_10UnderscoreES11_S11_EEEEENS4_18SM100_TMA_2SM_LOADENS4_14ComposedLayoutINS4_7SwizzleILi3ELi4ELi3EEENS4_18smem_ptr_flag_bitsILi8EEENSW_INS5_IJNSA_ILi8EEESG_EEENS5_IJSG_SC_EEEEEEEvNS4_8identityES14_S1E_vS1F_EENS_8epilogue10collective18CollectiveEpilogueINS1H_23Sm100TmaWarpSpecializedILi2ELi2ELi64ELb0ELb0EEEJNS5_IJSG_SG_SG_EEENS5_IJNSW_ISG_SC_EENSW_INSA_ILi64EEESC_EEEEESI_SJ_SI_SJ_NS1H_6fusion15FusionCallbacksIS1L_NS1R_17LinearCombinationISI_fSI_fLNS_15FloatRoundStyleE2EEES1M_S1Q_JEEENS4_5SM1004TMEM4LOAD26SM100_TMEM_LOAD_32dp32b64xENS4_13SM90_TMA_LOADENS15_INS16_ILi2ELi4ELi3EEES19_NSW_INS5_IJS1A_S1O_EEENS5_IJS1O_SC_EEEEEEENS4_39AutoVectorizingCopyWithAssumedAlignmentILi128EEENS4_14SM90_TMA_STOREES26_S28_S28_EEEvvEEEEvNT_6ParamsE,"aw",@nobits
	.sectionflags	@""
	.align	16
	.zero		1024


//--------------------- .nv.shared.reserved.0     --------------------------
	.section	.nv.shared.reserved.0,"aw",@nobits
	.weak		__nv_reservedSMEM_offset_0_alias
	.size		__nv_reservedSMEM_offset_0_alias, 0, 64
	.other		__nv_reservedSMEM_offset_0_alias,@"STO_CUDA_RESERVED_SHARED STV_DEFAULT"
__nv_reservedSMEM_offset_0_alias:
	.zero		0
.nv.shared.reserved.0:
	.zero		64
	.weak		__nv_reservedSMEM_tcgen05_partition
	.type		__nv_reservedSMEM_tcgen05_partition,@object
	.size		__nv_reservedSMEM_tcgen05_partition,(.L_0 - __nv_reservedSMEM_tcgen05_partition)
__nv_reservedSMEM_tcgen05_partition:
	.zero		32
.L_0:


//--------------------- .nv.global                --------------------------
	.section	.nv.global,"aw",@nobits
.nv.global:
	.type		_ZN39_INTERNAL_eb824ac6_4_k_cu_a168a779_95474cute1_E,@object
	.size		_ZN39_INTERNAL_eb824ac6_4_k_cu_a168a779_95474cute1_E,(_ZN39_INTERNAL_eb824ac6_4_k_cu_a168a779_95474cuda3std3__45__cpo6cbeginE - _ZN39_INTERNAL_eb824ac6_4_k_cu_a168a779_95474cute1_E)
_ZN39_INTERNAL_eb824ac6_4_k_cu_a168a779_95474cute1_E:
	.zero		1
	.type		_ZN39_INTERNAL_eb824ac6_4_k_cu_a168a779_95474cuda3std3__45__cpo6cbeginE,@object
	.size		_ZN39_INTERNAL_eb824ac6_4_k_cu_a168a779_95474cuda3std3__45__cpo6cbeginE,(_ZN39_INTERNAL_eb824ac6_4_k_cu_a168a779_95474cuda3std3__48in_placeE - _ZN39_INTERNAL_eb824ac6_4_k_cu_a168a779_95474cuda3std3__45__cpo6cbeginE)
_ZN39_INTERNAL_eb824ac6_4_k_cu_a168a779_95474cuda3std3__45__cpo6cbeginE:
	.zero		1
	.type		_ZN39_INTERNAL_eb824ac6_4_k_cu_a168a779_95474cuda3std3__48in_placeE,@object
	.size		_ZN39_INTERNAL_eb824ac6_4_k_cu_a168a779_95474cuda3std3__48in_placeE,(_ZN39_INTERNAL_eb824ac6_4_k_cu_a168a779_95474cuda3std6ranges3__45__cpo9iter_moveE - _ZN39_INTERNAL_eb824ac6_4_k_cu_a168a779_95474cuda3std3__48in_placeE)
_ZN39_INTERNAL_eb824ac6_4_k_cu_a168a779_95474cuda3std3__48in_placeE:
	.zero		1
	.type		_ZN39_INTERNAL_eb824ac6_4_k_cu_a168a779_95474cuda3std6ranges3__45__cpo9iter_moveE,@object
	.size		_ZN39_INTERNAL_eb824ac6_4_k_cu_a168a779_95474cuda3std6ranges3__45__cpo9iter_moveE,(_ZN39_INTERNAL_eb824ac6_4_k_cu_a168a779_95474cuda3std3__45__cpo5beginE - _ZN39_INTERNAL_eb824ac6_4_k_cu_a168a779_95474cuda3std6ranges3__45__cpo9iter_moveE)
_ZN39_INTERNAL_eb824ac6_4_k_cu_a168a779_95474cuda3std6ranges3__45__cpo9iter_moveE:
	.zero		1
	.type		_ZN39_INTERNAL_eb824ac6_4_k_cu_a168a779_95474cuda3std3__45__cpo5beginE,@object
	.size		_ZN39_INTERNAL_eb824ac6_4_k_cu_a168a779_95474cuda3std3__45__cpo5beginE,(_ZN39_INTERNAL_eb824ac6_4_k_cu_a168a779_95474cuda3std3__441_GLOBAL__N__eb824ac6_4_k_cu_a168a779_95476ignoreE - _ZN39_INTERNAL_eb824ac6_4_k_cu_a168a779_95474cuda3std3__45__cpo5beginE)
_ZN39_INTERNAL_eb824ac6_4_k_cu_a168a779_95474cuda3std3__45__cpo5beginE:
	.zero		1
	.type		_ZN39_INTERNAL_eb824ac6_4_k_cu_a168a779_95474cuda3std3__441_GLOBAL__N__eb824ac6_4_k_cu_a168a779_95476ignoreE,@object
	.size		_ZN39_INTERNAL_eb824ac6_4_k_cu_a168a779_95474cuda3std3__441_GLOBAL__N__eb824ac6_4_k_cu_a168a779_95476ignoreE,(_ZN39_INTERNAL_eb824ac6_4_k_cu_a168a779_95474cute7productE - _ZN39_INTERNAL_eb824ac6_4_k_cu_a168a779_95474cuda3std3__441_GLOBAL__N__eb824ac6_4_k_cu_a168a779_95476ignoreE)
_ZN39_INTERNAL_eb824ac6_4_k_cu_a168a779_95474cuda3std3__441_GLOBAL__N__eb824ac6_4_k_cu_a168a779_95476ignoreE:
	.zero		1
	.type		_ZN39_INTERNAL_eb824ac6_4_k_cu_a168a779_95474cute7productE,@object
	.size		_ZN39_INTERNAL_eb824ac6_4_k_cu_a168a779_95474cute7productE,(_ZN39_INTERNAL_eb824ac6_4_k_cu_a168a779_95474cuda3std3__45__cpo3endE - _ZN39_INTERNAL_eb824ac6_4_k_cu_a168a779_95474cute7productE)
_ZN39_INTERNAL_eb824ac6_4_k_cu_a168a779_95474cute7productE:
	.zero		1
	.type		_ZN39_INTERNAL_eb824ac6_4_k_cu_a168a779_95474cuda3std3__45__cpo3endE,@object
	.size		_ZN39_INTERNAL_eb824ac6_4_k_cu_a168a779_95474cuda3std3__45__cpo3endE,(_ZN39_INTERNAL_eb824ac6_4_k_cu_a168a779_95474cuda3std3__419piecewise_constructE - _ZN39_INTERNAL_eb824ac6_4_k_cu_a168a779_95474cuda3std3__45__cpo3endE)
_ZN39_INTERNAL_eb824ac6_4_k_cu_a168a779_95474cuda3std3__45__cpo3endE:
	.zero		1
	.type		_ZN39_INTERNAL_eb824ac6_4_k_cu_a168a779_95474cuda3std3__419piecewise_constructE,@object
	.size		_ZN39_INTERNAL_eb824ac6_4_k_cu_a168a779_95474cuda3std3__419piecewise_constructE,(_ZN39_INTERNAL_eb824ac6_4_k_cu_a168a779_95474cuda3std3__45__cpo4cendE - _ZN39_INTERNAL_eb824ac6_4_k_cu_a168a779_95474cuda3std3__419piecewise_constructE)
_ZN39_INTERNAL_eb824ac6_4_k_cu_a168a779_95474cuda3std3__419piecewise_constructE:
	.zero		1
	.type		_ZN39_INTERNAL_eb824ac6_4_k_cu_a168a779_95474cuda3std3__45__cpo4cendE,@object
	.size		_ZN39_INTERNAL_eb824ac6_4_k_cu_a168a779_95474cuda3std3__45__cpo4cendE,(_ZN39_INTERNAL_eb824ac6_4_k_cu_a168a779_95474cuda3std6ranges3__45__cpo4swapE - _ZN39_INTERNAL_eb824ac6_4_k_cu_a168a779_95474cuda3std3__45__cpo4cendE)
_ZN39_INTERNAL_eb824ac6_4_k_cu_a168a779_95474cuda3std3__45__cpo4cendE:
	.zero		1
	.type		_ZN39_INTERNAL_eb824ac6_4_k_cu_a168a779_95474cuda3std6ranges3__45__cpo4swapE,@object
	.size		_ZN39_INTERNAL_eb824ac6_4_k_cu_a168a779_95474cuda3std6ranges3__45__cpo4swapE,(.L_10 - _ZN39_INTERNAL_eb824ac6_4_k_cu_a168a779_95474cuda3std6ranges3__45__cpo4swapE)
_ZN39_INTERNAL_eb824ac6_4_k_cu_a168a779_95474cuda3std6ranges3__45__cpo4swapE:
	.zero		1
.L_10:


//--------------------- .nv.constant0._ZN7cutlass13device_kernelINS_4gemm6kernel13GemmUniversalIN4cute5tupleIJiiiiEEENS1_10collective13CollectiveMmaINS1_35MainloopSm100TmaUmmaWarpSpecializedILi3ELi2ELi4ENS5_IJNS4_1CILi2EEENSA_ILi1EEESC_EEEEENS5_IJNSA_ILi256EEENSA_ILi128EEESG_EEENS_12float_e5m2_tENS5_IJlSC_lEEESI_SJ_NS4_8TiledMMAINS4_8MMA_AtomIJNS4_10MMA_TraitsINS4_25SM100_MMA_F8F6F4_2x1SM_SSEJSI_SI_fSF_SG_NS4_17integral_constantINS4_4UMMA5MajorELSQ_0EEESR_NSO_INSP_7ScaleInELSS_0EEEST_EEEEEENS4_6LayoutINS5_IJSC_SC_SC_EEENS5_IJNSA_ILi0EEESY_SY_EEEEENS5_IJNS4_10UnderscoreES11_S11_EEEEENS4_18SM100_TMA_2SM_LOADENS4_14ComposedLayoutINS4_7SwizzleILi3ELi4ELi3EEENS4_18smem_ptr_flag_bitsILi8EEENSW_INS5_IJNSA_ILi8EEESG_EEENS5_IJSG_SC_EEEEEEEvNS4_8identityES14_S1E_vS1F_EENS_8epilogue10collective18CollectiveEpilogueINS1H_23Sm100TmaWarpSpecializedILi2ELi2ELi64ELb0ELb0EEEJNS5_IJSG_SG_SG_EEENS5_IJNSW_ISG_SC_EENSW_INSA_ILi64EEESC_EEEEESI_SJ_SI_SJ_NS1H_6fusion15FusionCallbacksIS1L_NS1R_17LinearCombinationISI_fSI_fLNS_15FloatRoundStyleE2EEES1M_S1Q_JEEENS4_5SM1004TMEM4LOAD26SM100_TMEM_LOAD_32dp32b64xENS4_13SM90_TMA_LOADENS15_INS16_ILi2ELi4ELi3EEES19_NSW_INS5_IJS1A_S1O_EEENS5_IJS1O_SC_EEEEEEENS4_39AutoVectorizingCopyWithAssumedAlignmentILi128EEENS4_14SM90_TMA_STOREES26_S28_S28_EEEvvEEEEvNT_6ParamsE --------------------------
	.section	.nv.constant0._ZN7cutlass13device_kernelINS_4gemm6kernel13GemmUniversalIN4cute5tupleIJiiiiEEENS1_10collective13CollectiveMmaINS1_35MainloopSm100TmaUmmaWarpSpecializedILi3ELi2ELi4ENS5_IJNS4_1CILi2EEENSA_ILi1EEESC_EEEEENS5_IJNSA_ILi256EEENSA_ILi128EEESG_EEENS_12float_e5m2_tENS5_IJlSC_lEEESI_SJ_NS4_8TiledMMAINS4_8MMA_AtomIJNS4_10MMA_TraitsINS4_25SM100_MMA_F8F6F4_2x1SM_SSEJSI_SI_fSF_SG_NS4_17integral_constantINS4_4UMMA5MajorELSQ_0EEESR_NSO_INSP_7ScaleInELSS_0EEEST_EEEEEENS4_6LayoutINS5_IJSC_SC_SC_EEENS5_IJNSA_ILi0EEESY_SY_EEEEENS5_IJNS4_10UnderscoreES11_S11_EEEEENS4_18SM100_TMA_2SM_LOADENS4_14ComposedLayoutINS4_7SwizzleILi3ELi4ELi3EEENS4_18smem_ptr_flag_bitsILi8EEENSW_INS5_IJNSA_ILi8EEESG_EEENS5_IJSG_SC_EEEEEEEvNS4_8identityES14_S1E_vS1F_EENS_8epilogue10collective18CollectiveEpilogueINS1H_23Sm100TmaWarpSpecializedILi2ELi2ELi64ELb0ELb0EEEJNS5_IJSG_SG_SG_EEENS5_IJNSW_ISG_SC_EENSW_INSA_ILi64EEESC_EEEEESI_SJ_SI_SJ_NS1H_6fusion15FusionCallbacksIS1L_NS1R_17LinearCombinationISI_fSI_fLNS_15FloatRoundStyleE2EEES1M_S1Q_JEEENS4_5SM1004TMEM4LOAD26SM100_TMEM_LOAD_32dp32b64xENS4_13SM90_TMA_LOADENS15_INS16_ILi2ELi4ELi3EEES19_NSW_INS5_IJS1A_S1O_EEENS5_IJS1O_SC_EEEEEEENS4_39AutoVectorizingCopyWithAssumedAlignmentILi128EEENS4_14SM90_TMA_STOREES26_S28_S28_EEEvvEEEEvNT_6ParamsE,"a",@progbits
	.sectionflags	@""
	.align	4
.nv.constant0._ZN7cutlass13device_kernelINS_4gemm6kernel13GemmUniversalIN4cute5tupleIJiiiiEEENS1_10collective13CollectiveMmaINS1_35MainloopSm100TmaUmmaWarpSpecializedILi3ELi2ELi4ENS5_IJNS4_1CILi2EEENSA_ILi1EEESC_EEEEENS5_IJNSA_ILi256EEENSA_ILi128EEESG_EEENS_12float_e5m2_tENS5_IJlSC_lEEESI_SJ_NS4_8TiledMMAINS4_8MMA_AtomIJNS4_10MMA_TraitsINS4_25SM100_MMA_F8F6F4_2x1SM_SSEJSI_SI_fSF_SG_NS4_17integral_constantINS4_4UMMA5MajorELSQ_0EEESR_NSO_INSP_7ScaleInELSS_0EEEST_EEEEEENS4_6LayoutINS5_IJSC_SC_SC_EEENS5_IJNSA_ILi0EEESY_SY_EEEEENS5_IJNS4_10UnderscoreES11_S11_EEEEENS4_18SM100_TMA_2SM_LOADENS4_14ComposedLayoutINS4_7SwizzleILi3ELi4ELi3EEENS4_18smem_ptr_flag_bitsILi8EEENSW_INS5_IJNSA_ILi8EEESG_EEENS5_IJSG_SC_EEEEEEEvNS4_8identityES14_S1E_vS1F_EENS_8epilogue10collective18CollectiveEpilogueINS1H_23Sm100TmaWarpSpecializedILi2ELi2ELi64ELb0ELb0EEEJNS5_IJSG_SG_SG_EEENS5_IJNSW_ISG_SC_EENSW_INSA_ILi64EEESC_EEEEESI_SJ_SI_SJ_NS1H_6fusion15FusionCallbacksIS1L_NS1R_17LinearCombinationISI_fSI_fLNS_15FloatRoundStyleE2EEES1M_S1Q_JEEENS4_5SM1004TMEM4LOAD26SM100_TMEM_LOAD_32dp32b64xENS4_13SM90_TMA_LOADENS15_INS16_ILi2ELi4ELi3EEES19_NSW_INS5_IJS1A_S1O_EEENS5_IJS1O_SC_EEEEEEENS4_39AutoVectorizingCopyWithAssumedAlignmentILi128EEENS4_14SM90_TMA_STOREES26_S28_S28_EEEvvEEEEvNT_6ParamsE:
	.zero		2944


//--------------------- SYMBOLS --------------------------

	.type		.nv.reservedSmem.offset0,@object
	.size		.nv.reservedSmem.offset0,0x4
	.type		.nv.reservedSmem.cap,@object
	.size		.nv.reservedSmem.cap,0x4
	.type		__assertfail,@function
